	.target	sm_90a

	.elftype	@"ET_EXEC"


//--------------------- .note.nv.tkinfo           --------------------------
	.section	.note.nv.tkinfo,"",@"SHT_NOTE"
	.sectionflags	@"SHF_NOTE_NV_TKINFO"
	.tkinfo
        /*0018*/ 	.word	0x00000002
        /*0030*/ 	.string	""
        /*0030*/ 	.string	"ptxas"
        /*0030*/ 	.string	"Cuda compilation tools, release 13.0, V13.0.88"
        /*0030*/ 	.string	"Build cuda_13.0.r13.0/compiler.36424714_0"
        /*0030*/ 	.string	"-arch sm_90a -m 64 "



//--------------------- .note.nv.cuinfo           --------------------------
	.section	.note.nv.cuinfo,"",@"SHT_NOTE"
	.sectionflags	@"SHF_NOTE_NV_CUINFO"
        /*0018*/ 	.short	0x0002
        /*001a*/ 	.short	0x005a
        /*001c*/ 	.short	0x0082
	.zero		2


//--------------------- .nv.info                  --------------------------
	.section	.nv.info,"",@"SHT_CUDA_INFO"
	.align	4


	//----- nvinfo : EIATTR_REGCOUNT
	.align		4
        /*0000*/ 	.byte	0x04, 0x2f
        /*0002*/ 	.short	(.L_15 - .L_14)
	.align		4
.L_14:
        /*0004*/ 	.word	index@(_ZN7cutlass13device_kernelINS_4gemm6kernel13GemmUniversalIN4cute5tupleIJiiiiEEENS1_10collective13CollectiveMmaINS1_34MainloopSm90TmaGmmaWarpSpecializedILi2ENS5_IJNS4_1CILi1EEESB_SB_EEENS1_35KernelTmaWarpSpecializedCooperativeEEENS5_IJNSA_ILi256EEENSA_ILi64EEENSA_ILi128EEEEEENS_6half_tENS5_IJlSB_lEEESJ_SK_NS4_8TiledMMAINS4_8MMA_AtomIJNS4_4SM904GMMA25MMA_64x64x16_F32F16F16_SSILNSO_5MajorE0ELSQ_0ELNSO_7ScaleInE1ELSR_1EEEEEENS4_6LayoutINS5_IJNSA_ILi2EEESB_SB_EEENS5_IJSB_NSA_ILi0EEESX_EEEEENS5_IJNS4_10UnderscoreES10_S10_EEEEENS4_13SM90_TMA_LOADENS4_14ComposedLayoutINS4_7SwizzleILi3ELi4ELi3EEENS4_18smem_ptr_flag_bitsILi16EEENSU_INS5_IJNSA_ILi8EEESG_EEENS5_IJSG_SB_EEEEEEEvNS4_8identityES13_S1D_vS1E_EENS_8epilogue10collective6detail29Sm90TmaWarpSpecializedAdapterINS1H_15DefaultEpilogueISJ_SK_SK_NS1G_6thread17LinearCombinationISJ_Li1EffLNS1L_9ScaleType4KindE0ELNS_15FloatRoundStyleE2ESJ_EENS1_15EpilogueDefaultEEEEEvvEEEEvNT_6ParamsE)
        /*0008*/ 	.word	0x000000a8


	//----- nvinfo : EIATTR_FRAME_SIZE
	.align		4
.L_15:
        /*000c*/ 	.byte	0x04, 0x11
        /*000e*/ 	.short	(.L_17 - .L_16)
	.align		4
.L_16:
        /*0010*/ 	.word	index@(_ZN7cutlass13device_kernelINS_4gemm6kernel13GemmUniversalIN4cute5tupleIJiiiiEEENS1_10collective13CollectiveMmaINS1_34MainloopSm90TmaGmmaWarpSpecializedILi2ENS5_IJNS4_1CILi1EEESB_SB_EEENS1_35KernelTmaWarpSpecializedCooperativeEEENS5_IJNSA_ILi256EEENSA_ILi64EEENSA_ILi128EEEEEENS_6half_tENS5_IJlSB_lEEESJ_SK_NS4_8TiledMMAINS4_8MMA_AtomIJNS4_4SM904GMMA25MMA_64x64x16_F32F16F16_SSILNSO_5MajorE0ELSQ_0ELNSO_7ScaleInE1ELSR_1EEEEEENS4_6LayoutINS5_IJNSA_ILi2EEESB_SB_EEENS5_IJSB_NSA_ILi0EEESX_EEEEENS5_IJNS4_10UnderscoreES10_S10_EEEEENS4_13SM90_TMA_LOADENS4_14ComposedLayoutINS4_7SwizzleILi3ELi4ELi3EEENS4_18smem_ptr_flag_bitsILi16EEENSU_INS5_IJNSA_ILi8EEESG_EEENS5_IJSG_SB_EEEEEEEvNS4_8identityES13_S1D_vS1E_EENS_8epilogue10collective6detail29Sm90TmaWarpSpecializedAdapterINS1H_15DefaultEpilogueISJ_SK_SK_NS1G_6thread17LinearCombinationISJ_Li1EffLNS1L_9ScaleType4KindE0ELNS_15FloatRoundStyleE2ESJ_EENS1_15EpilogueDefaultEEEEEvvEEEEvNT_6ParamsE)
        /*0014*/ 	.word	0x00000000


	//----- nvinfo : EIATTR_MIN_STACK_SIZE
	.align		4
.L_17:
        /*0018*/ 	.byte	0x04, 0x12
        /*001a*/ 	.short	(.L_19 - .L_18)
	.align		4
.L_18:
        /*001c*/ 	.word	index@(_ZN7cutlass13device_kernelINS_4gemm6kernel13GemmUniversalIN4cute5tupleIJiiiiEEENS1_10collective13CollectiveMmaINS1_34MainloopSm90TmaGmmaWarpSpecializedILi2ENS5_IJNS4_1CILi1EEESB_SB_EEENS1_35KernelTmaWarpSpecializedCooperativeEEENS5_IJNSA_ILi256EEENSA_ILi64EEENSA_ILi128EEEEEENS_6half_tENS5_IJlSB_lEEESJ_SK_NS4_8TiledMMAINS4_8MMA_AtomIJNS4_4SM904GMMA25MMA_64x64x16_F32F16F16_SSILNSO_5MajorE0ELSQ_0ELNSO_7ScaleInE1ELSR_1EEEEEENS4_6LayoutINS5_IJNSA_ILi2EEESB_SB_EEENS5_IJSB_NSA_ILi0EEESX_EEEEENS5_IJNS4_10UnderscoreES10_S10_EEEEENS4_13SM90_TMA_LOADENS4_14ComposedLayoutINS4_7SwizzleILi3ELi4ELi3EEENS4_18smem_ptr_flag_bitsILi16EEENSU_INS5_IJNSA_ILi8EEESG_EEENS5_IJSG_SB_EEEEEEEvNS4_8identityES13_S1D_vS1E_EENS_8epilogue10collective6detail29Sm90TmaWarpSpecializedAdapterINS1H_15DefaultEpilogueISJ_SK_SK_NS1G_6thread17LinearCombinationISJ_Li1EffLNS1L_9ScaleType4KindE0ELNS_15FloatRoundStyleE2ESJ_EENS1_15EpilogueDefaultEEEEEvvEEEEvNT_6ParamsE)
        /*0020*/ 	.word	0x00000000
.L_19:


//--------------------- .nv.compat                --------------------------
	.section	.nv.compat,"",@"SHT_CUDA_COMPAT_INFO"
	.align	4
        /*0000*/ 	.byte	0x02, 0x09, 0x01, 0x00, 0x02, 0x02, 0x04, 0x00, 0x02, 0x05, 0x05, 0x00, 0x03, 0x07, 0x01, 0x01
        /*0010*/ 	.byte	0x02, 0x03, 0x01, 0x00, 0x02, 0x06, 0x01, 0x00, 0x04, 0x0b, 0x08, 0x00, 0x00, 0x00, 0x00, 0x00
        /*0020*/ 	.byte	0x00, 0x00, 0x00, 0x00


//--------------------- .nv.info._ZN7cutlass13device_kernelINS_4gemm6kernel13GemmUniversalIN4cute5tupleIJiiiiEEENS1_10collective13CollectiveMmaINS1_34MainloopSm90TmaGmmaWarpSpecializedILi2ENS5_IJNS4_1CILi1EEESB_SB_EEENS1_35KernelTmaWarpSpecializedCooperativeEEENS5_IJNSA_ILi256EEENSA_ILi64EEENSA_ILi128EEEEEENS_6half_tENS5_IJlSB_lEEESJ_SK_NS4_8TiledMMAINS4_8MMA_AtomIJNS4_4SM904GMMA25MMA_64x64x16_F32F16F16_SSILNSO_5MajorE0ELSQ_0ELNSO_7ScaleInE1ELSR_1EEEEEENS4_6LayoutINS5_IJNSA_ILi2EEESB_SB_EEENS5_IJSB_NSA_ILi0EEESX_EEEEENS5_IJNS4_10UnderscoreES10_S10_EEEEENS4_13SM90_TMA_LOADENS4_14ComposedLayoutINS4_7SwizzleILi3ELi4ELi3EEENS4_18smem_ptr_flag_bitsILi16EEENSU_INS5_IJNSA_ILi8EEESG_EEENS5_IJSG_SB_EEEEEEEvNS4_8identityES13_S1D_vS1E_EENS_8epilogue10collective6detail29Sm90TmaWarpSpecializedAdapterINS1H_15DefaultEpilogueISJ_SK_SK_NS1G_6thread17LinearCombinationISJ_Li1EffLNS1L_9ScaleType4KindE0ELNS_15FloatRoundStyleE2ESJ_EENS1_15EpilogueDefaultEEEEEvvEEEEvNT_6ParamsE --------------------------
	.section	.nv.info._ZN7cutlass13device_kernelINS_4gemm6kernel13GemmUniversalIN4cute5tupleIJiiiiEEENS1_10collective13CollectiveMmaINS1_34MainloopSm90TmaGmmaWarpSpecializedILi2ENS5_IJNS4_1CILi1EEESB_SB_EEENS1_35KernelTmaWarpSpecializedCooperativeEEENS5_IJNSA_ILi256EEENSA_ILi64EEENSA_ILi128EEEEEENS_6half_tENS5_IJlSB_lEEESJ_SK_NS4_8TiledMMAINS4_8MMA_AtomIJNS4_4SM904GMMA25MMA_64x64x16_F32F16F16_SSILNSO_5MajorE0ELSQ_0ELNSO_7ScaleInE1ELSR_1EEEEEENS4_6LayoutINS5_IJNSA_ILi2EEESB_SB_EEENS5_IJSB_NSA_ILi0EEESX_EEEEENS5_IJNS4_10UnderscoreES10_S10_EEEEENS4_13SM90_TMA_LOADENS4_14ComposedLayoutINS4_7SwizzleILi3ELi4ELi3EEENS4_18smem_ptr_flag_bitsILi16EEENSU_INS5_IJNSA_ILi8EEESG_EEENS5_IJSG_SB_EEEEEEEvNS4_8identityES13_S1D_vS1E_EENS_8epilogue10collective6detail29Sm90TmaWarpSpecializedAdapterINS1H_15DefaultEpilogueISJ_SK_SK_NS1G_6thread17LinearCombinationISJ_Li1EffLNS1L_9ScaleType4KindE0ELNS_15FloatRoundStyleE2ESJ_EENS1_15EpilogueDefaultEEEEEvvEEEEvNT_6ParamsE,"",@"SHT_CUDA_INFO"
	.sectionflags	@""
	.align	4


	//----- nvinfo : EIATTR_CUDA_API_VERSION
	.align		4
        /*0000*/ 	.byte	0x04, 0x37
        /*0002*/ 	.short	(.L_21 - .L_20)
.L_20:
        /*0004*/ 	.word	0x00000082


	//----- nvinfo : EIATTR_KPARAM_INFO
	.align		4
.L_21:
        /*0008*/ 	.byte	0x04, 0x17
        /*000a*/ 	.short	(.L_23 - .L_22)
.L_22:
        /*000c*/ 	.word	0x00000000
        /*0010*/ 	.short	0x0000
        /*0012*/ 	.short	0x0070
        /*0014*/ 	.byte	0x00, 0xf0, 0x01, 0x10


	//----- nvinfo : EIATTR_SPARSE_MMA_MASK
	.align		4
.L_23:
        /*0018*/ 	.byte	0x03, 0x50
        /*001a*/ 	.short	0x0000


	//----- nvinfo : EIATTR_MAXREG_COUNT
	.align		4
        /*001c*/ 	.byte	0x03, 0x1b
        /*001e*/ 	.short	0x00a8


	//----- nvinfo : EIATTR_NUM_BARRIERS
	.align		4
        /*0020*/ 	.byte	0x02, 0x4c
        /*0022*/ 	.byte	0x01
	.zero		1


	//----- nvinfo : EIATTR_EXTERNS
	.align		4
        /*0024*/ 	.byte	0x04, 0x0f
        /*0026*/ 	.short	(.L_25 - .L_24)


	//   ....[0]....
	.align		4
.L_24:
        /*0028*/ 	.word	index@(__assertfail)


	//----- nvinfo : EIATTR_MERCURY_ISA_VERSION
	.align		4
.L_25:
        /*002c*/ 	.byte	0x03, 0x5f
        /*002e*/ 	.short	0x0101


	//----- nvinfo : EIATTR_INT_WARP_WIDE_INSTR_OFFSETS
	.align		4
        /*0030*/ 	.byte	0x04, 0x31
        /*0032*/ 	.short	(.L_27 - .L_26)


	//   ....[0]....
.L_26:
        /*0034*/ 	.word	0x00000370


	//   ....[1]....
        /*0038*/ 	.word	0x00000380


	//   ....[2]....
        /*003c*/ 	.word	0x000004b0


	//----- nvinfo : EIATTR_COOP_GROUP_MASK_REGIDS
	.align		4
.L_27:
        /*0040*/ 	.byte	0x04, 0x29
        /*0042*/ 	.short	(.L_29 - .L_28)


	//   ....[0]....
.L_28:
        /*0044*/ 	.word	0xffffffff


	//   ....[1]....
        /*0048*/ 	.word	0xffffffff


	//   ....[2]....
        /*004c*/ 	.word	0xffffffff


	//   ....[3]....
        /*0050*/ 	.word	0xffffffff


	//   ....[4]....
        /*0054*/ 	.word	0xffffffff


	//----- nvinfo : EIATTR_COOP_GROUP_INSTR_OFFSETS
	.align		4
.L_29:
        /*0058*/ 	.byte	0x04, 0x28
        /*005a*/ 	.short	(.L_31 - .L_30)


	//   ....[0]....
.L_30:
        /*005c*/ 	.word	0x00000060


	//   ....[1]....
        /*0060*/ 	.word	0x00000070


	//   ....[2]....
        /*0064*/ 	.word	0x00000130


	//   ....[3]....
        /*0068*/ 	.word	0x00000280


	//   ....[4]....
        /*006c*/ 	.word	0x000011c0


	//----- nvinfo : EIATTR_REG_RECONFIG
	.align		4
.L_31:
        /*0070*/ 	.byte	0x01, 0x54
	.zero		2


	//----- nvinfo : EIATTR_SYSCALL_OFFSETS
	.align		4
        /*0074*/ 	.byte	0x04, 0x46
        /*0076*/ 	.short	(.L_33 - .L_32)


	//   ....[0]....
.L_32:
        /*0078*/ 	.word	0x000013b0


	//----- nvinfo : EIATTR_MBARRIER_INSTR_OFFSETS
	.align		4
.L_33:
        /*007c*/ 	.byte	0x04, 0x39
        /*007e*/ 	.short	(.L_35 - .L_34)


	//   ....[0]....
.L_34:
        /*0080*/ 	.word	0x00000230
        /*0084*/ 	.word	0x000000ff
        /*0088*/ 	.word	0x00000000
        /*008c*/ 	.short	0x0100
        /*008e*/ 	.byte	0x08
	.zero		1


	//   ....[1]....
        /*0090*/ 	.word	0x00000240
        /*0094*/ 	.word	0x000000ff
        /*0098*/ 	.word	0x00000010
        /*009c*/ 	.short	0x0100
        /*009e*/ 	.byte	0x08
	.zero		1


	//   ....[2]....
        /*00a0*/ 	.word	0x00000250
        /*00a4*/ 	.word	0x000000ff
        /*00a8*/ 	.word	0x00000008
        /*00ac*/ 	.short	0x0100
        /*00ae*/ 	.byte	0x08
	.zero		1


	//   ....[3]....
        /*00b0*/ 	.word	0x00000260
        /*00b4*/ 	.word	0x000000ff
        /*00b8*/ 	.word	0x00000018
        /*00bc*/ 	.short	0x0100
        /*00be*/ 	.byte	0x08
	.zero		1


	//   ....[4]....
        /*00c0*/ 	.word	0x00000530
        /*00c4*/ 	.word	0x000000ff
        /*00c8*/ 	.word	0x00000030
        /*00cc*/ 	.short	0x0100
        /*00ce*/ 	.byte	0x08
	.zero		1


	//   ....[5]....
        /*00d0*/ 	.word	0x00000590
        /*00d4*/ 	.word	0x000000ff
        /*00d8*/ 	.word	0x00000038
        /*00dc*/ 	.short	0x0100
        /*00de*/ 	.byte	0x08
	.zero		1


	//   ....[6]....
        /*00e0*/ 	.word	0x00001430
        /*00e4*/ 	.word	0x00000003
        /*00e8*/ 	.word	0x00000000
        /*00ec*/ 	.short	0x010a
        /*00ee*/ 	.byte	0x3f
	.zero		1


	//   ....[7]....
        /*00f0*/ 	.word	0x00001490
        /*00f4*/ 	.word	0x00000003
        /*00f8*/ 	.word	0x00000000
        /*00fc*/ 	.short	0x010a
        /*00fe*/ 	.byte	0x3f
	.zero		1


	//   ....[8]....
        /*0100*/ 	.word	0x00001cc0
        /*0104*/ 	.word	0x000000ff
        /*0108*/ 	.word	0x00000000
        /*010c*/ 	.short	0x010a
        /*010e*/ 	.byte	0x04
	.zero		1


	//   ....[9]....
        /*0110*/ 	.word	0x00001d00
        /*0114*/ 	.word	0x000000ff
        /*0118*/ 	.word	0x00000000
        /*011c*/ 	.short	0x010a
        /*011e*/ 	.byte	0x04
	.zero		1


	//   ....[10]....
        /*0120*/ 	.word	0x00002420
        /*0124*/ 	.word	0x000000ff
        /*0128*/ 	.word	0x00000000
        /*012c*/ 	.short	0x0101
        /*012e*/ 	.byte	0x0a
	.zero		1


	//   ....[11]....
        /*0130*/ 	.word	0x000025e0
        /*0134*/ 	.word	0x000000ff
        /*0138*/ 	.word	0x00000000
        /*013c*/ 	.short	0x0101
        /*013e*/ 	.byte	0x04
	.zero		1


	//   ....[12]....
        /*0140*/ 	.word	0x00008320
        /*0144*/ 	.word	0x0000000e
        /*0148*/ 	.word	0x00000010
        /*014c*/ 	.short	0x010a
        /*014e*/ 	.byte	0x3f
	.zero		1


	//   ....[13]....
        /*0150*/ 	.word	0x000087a0
        /*0154*/ 	.word	0x00000005
        /*0158*/ 	.word	0x00000038
        /*015c*/ 	.short	0x0101
        /*015e*/ 	.byte	0x3f
	.zero		1


	//   ....[14]....
        /*0160*/ 	.word	0x00008eb0
        /*0164*/ 	.word	0x00000007
        /*0168*/ 	.word	0x00000000
        /*016c*/ 	.short	0x010a
        /*016e*/ 	.byte	0x3f
	.zero		1


	//   ....[15]....
        /*0170*/ 	.word	0x00008f30
        /*0174*/ 	.word	0x00000003
        /*0178*/ 	.word	0x00000000
        /*017c*/ 	.short	0x010a
        /*017e*/ 	.byte	0x3f
	.zero		1


	//   ....[16]....
        /*0180*/ 	.word	0x00008f90
        /*0184*/ 	.word	0x00000003
        /*0188*/ 	.word	0x00000000
        /*018c*/ 	.short	0x010a
        /*018e*/ 	.byte	0x3f
	.zero		1


	//   ....[17]....
        /*0190*/ 	.word	0x00008ff0
        /*0194*/ 	.word	0x00000004
        /*0198*/ 	.word	0x00000000
        /*019c*/ 	.short	0x010a
        /*019e*/ 	.byte	0x3f
	.zero		1


	//   ....[18]....
        /*01a0*/ 	.word	0x000090c0
        /*01a4*/ 	.word	0x0000000e
        /*01a8*/ 	.word	0x00000010
        /*01ac*/ 	.short	0x010a
        /*01ae*/ 	.byte	0x3f
	.zero		1


	//   ....[19]....
        /*01b0*/ 	.word	0x00009190
        /*01b4*/ 	.word	0x00000007
        /*01b8*/ 	.word	0x00000000
        /*01bc*/ 	.short	0x010a
        /*01be*/ 	.byte	0x3f
	.zero		1


	//----- nvinfo : EIATTR_NUM_MBARRIERS
	.align		4
.L_35:
        /*01c0*/ 	.byte	0x03, 0x38
        /*01c2*/ 	.short	0x0006


	//----- nvinfo : EIATTR_EXIT_INSTR_OFFSETS
	.align		4
        /*01c4*/ 	.byte	0x04, 0x1c
        /*01c6*/ 	.short	(.L_37 - .L_36)


	//   ....[0]....
.L_36:
        /*01c8*/ 	.word	0x00000630


	//   ....[1]....
        /*01cc*/ 	.word	0x00000f00


	//   ....[2]....
        /*01d0*/ 	.word	0x00007a00


	//   ....[3]....
        /*01d4*/ 	.word	0x00008030


	//   ....[4]....
        /*01d8*/ 	.word	0x00008f80


	//----- nvinfo : EIATTR_MAX_THREADS
	.align		4
.L_37:
        /*01dc*/ 	.byte	0x04, 0x05
        /*01de*/ 	.short	(.L_39 - .L_38)
.L_38:
        /*01e0*/ 	.word	0x00000180
        /*01e4*/ 	.word	0x00000001
        /*01e8*/ 	.word	0x00000001


	//----- nvinfo : EIATTR_CRS_STACK_SIZE
	.align		4
.L_39:
        /*01ec*/ 	.byte	0x04, 0x1e
        /*01ee*/ 	.short	(.L_41 - .L_40)
.L_40:
        /*01f0*/ 	.word	0x00000000


	//----- nvinfo : EIATTR_CBANK_PARAM_SIZE
	.align		4
.L_41:
        /*01f4*/ 	.byte	0x03, 0x19
        /*01f6*/ 	.short	0x0470


	//----- nvinfo : EIATTR_PARAM_CBANK
	.align		4
        /*01f8*/ 	.byte	0x04, 0x0a
        /*01fa*/ 	.short	(.L_43 - .L_42)
	.align		4
.L_42:
        /*01fc*/ 	.word	index@(.nv.constant0._ZN7cutlass13device_kernelINS_4gemm6kernel13GemmUniversalIN4cute5tupleIJiiiiEEENS1_10collective13CollectiveMmaINS1_34MainloopSm90TmaGmmaWarpSpecializedILi2ENS5_IJNS4_1CILi1EEESB_SB_EEENS1_35KernelTmaWarpSpecializedCooperativeEEENS5_IJNSA_ILi256EEENSA_ILi64EEENSA_ILi128EEEEEENS_6half_tENS5_IJlSB_lEEESJ_SK_NS4_8TiledMMAINS4_8MMA_AtomIJNS4_4SM904GMMA25MMA_64x64x16_F32F16F16_SSILNSO_5MajorE0ELSQ_0ELNSO_7ScaleInE1ELSR_1EEEEEENS4_6LayoutINS5_IJNSA_ILi2EEESB_SB_EEENS5_IJSB_NSA_ILi0EEESX_EEEEENS5_IJNS4_10UnderscoreES10_S10_EEEEENS4_13SM90_TMA_LOADENS4_14ComposedLayoutINS4_7SwizzleILi3ELi4ELi3EEENS4_18smem_ptr_flag_bitsILi16EEENSU_INS5_IJNSA_ILi8EEESG_EEENS5_IJSG_SB_EEEEEEEvNS4_8identityES13_S1D_vS1E_EENS_8epilogue10collective6detail29Sm90TmaWarpSpecializedAdapterINS1H_15DefaultEpilogueISJ_SK_SK_NS1G_6thread17LinearCombinationISJ_Li1EffLNS1L_9ScaleType4KindE0ELNS_15FloatRoundStyleE2ESJ_EENS1_15EpilogueDefaultEEEEEvvEEEEvNT_6ParamsE)
        /*0200*/ 	.short	0x0210
        /*0202*/ 	.short	0x0470


	//----- nvinfo : EIATTR_SW_WAR
	.align		4
.L_43:
        /*0204*/ 	.byte	0x04, 0x36
        /*0206*/ 	.short	(.L_45 - .L_44)
.L_44:
        /*0208*/ 	.word	0x00000008
.L_45:


//--------------------- .nv.callgraph             --------------------------
	.section	.nv.callgraph,"",@"SHT_CUDA_CALLGRAPH"
	.align	4
	.sectionentsize	8
	.align		4
        /*0000*/ 	.word	0x00000000
	.align		4
        /*0004*/ 	.word	0xffffffff
	.align		4
        /*0008*/ 	.word	index@(_ZN7cutlass13device_kernelINS_4gemm6kernel13GemmUniversalIN4cute5tupleIJiiiiEEENS1_10collective13CollectiveMmaINS1_34MainloopSm90TmaGmmaWarpSpecializedILi2ENS5_IJNS4_1CILi1EEESB_SB_EEENS1_35KernelTmaWarpSpecializedCooperativeEEENS5_IJNSA_ILi256EEENSA_ILi64EEENSA_ILi128EEEEEENS_6half_tENS5_IJlSB_lEEESJ_SK_NS4_8TiledMMAINS4_8MMA_AtomIJNS4_4SM904GMMA25MMA_64x64x16_F32F16F16_SSILNSO_5MajorE0ELSQ_0ELNSO_7ScaleInE1ELSR_1EEEEEENS4_6LayoutINS5_IJNSA_ILi2EEESB_SB_EEENS5_IJSB_NSA_ILi0EEESX_EEEEENS5_IJNS4_10UnderscoreES10_S10_EEEEENS4_13SM90_TMA_LOADENS4_14ComposedLayoutINS4_7SwizzleILi3ELi4ELi3EEENS4_18smem_ptr_flag_bitsILi16EEENSU_INS5_IJNSA_ILi8EEESG_EEENS5_IJSG_SB_EEEEEEEvNS4_8identityES13_S1D_vS1E_EENS_8epilogue10collective6detail29Sm90TmaWarpSpecializedAdapterINS1H_15DefaultEpilogueISJ_SK_SK_NS1G_6thread17LinearCombinationISJ_Li1EffLNS1L_9ScaleType4KindE0ELNS_15FloatRoundStyleE2ESJ_EENS1_15EpilogueDefaultEEEEEvvEEEEvNT_6ParamsE)
	.align		4
        /*000c*/ 	.word	index@(__assertfail)
	.align		4
        /*0010*/ 	.word	0x00000000
	.align		4
        /*0014*/ 	.word	0xfffffffe
	.align		4
        /*0018*/ 	.word	0x00000000
	.align		4
        /*001c*/ 	.word	0xfffffffd
	.align		4
        /*0020*/ 	.word	0x00000000
	.align		4
        /*0024*/ 	.word	0xfffffffc


//--------------------- .nv.constant4             --------------------------
	.section	.nv.constant4,"a",@progbits
	.align	8
	.align		8
.nv.constant4:
        /*0000*/ 	.dword	__assertfail
	.align		8
        /*0008*/ 	.dword	__unnamed_1
	.align		8
        /*0010*/ 	.dword	_ZN40_INTERNAL_e08928f1_4_k_cu_51913b10_249474cuda3std3__45__cpo5beginE
	.align		8
        /*0018*/ 	.dword	_ZN40_INTERNAL_e08928f1_4_k_cu_51913b10_249474cuda3std3__45__cpo3endE
	.align		8
        /*0020*/ 	.dword	_ZN40_INTERNAL_e08928f1_4_k_cu_51913b10_249474cuda3std3__45__cpo6cbeginE
	.align		8
        /*0028*/ 	.dword	_ZN40_INTERNAL_e08928f1_4_k_cu_51913b10_249474cuda3std3__45__cpo4cendE
	.align		8
        /*0030*/ 	.dword	_ZN40_INTERNAL_e08928f1_4_k_cu_51913b10_249474cuda3std3__442_GLOBAL__N__e08928f1_4_k_cu_51913b10_249476ignoreE
	.align		8
        /*0038*/ 	.dword	_ZN40_INTERNAL_e08928f1_4_k_cu_51913b10_249474cuda3std3__419piecewise_constructE
	.align		8
        /*0040*/ 	.dword	_ZN40_INTERNAL_e08928f1_4_k_cu_51913b10_249474cuda3std3__48in_placeE
	.align		8
        /*0048*/ 	.dword	_ZN40_INTERNAL_e08928f1_4_k_cu_51913b10_249474cuda3std6ranges3__45__cpo4swapE
	.align		8
        /*0050*/ 	.dword	_ZN40_INTERNAL_e08928f1_4_k_cu_51913b10_249474cuda3std6ranges3__45__cpo9iter_moveE
	.align		8
        /*0058*/ 	.dword	_ZN40_INTERNAL_e08928f1_4_k_cu_51913b10_249474cute7productE
	.align		8
        /*0060*/ 	.dword	_ZN40_INTERNAL_e08928f1_4_k_cu_51913b10_249474cute1_E
	.align		8
        /*0068*/ 	.dword	$str$22
	.align		8
        /*0070*/ 	.dword	$str$23


//--------------------- .text._ZN7cutlass13device_kernelINS_4gemm6kernel13GemmUniversalIN4cute5tupleIJiiiiEEENS1_10collective13CollectiveMmaINS1_34MainloopSm90TmaGmmaWarpSpecializedILi2ENS5_IJNS4_1CILi1EEESB_SB_EEENS1_35KernelTmaWarpSpecializedCooperativeEEENS5_IJNSA_ILi256EEENSA_ILi64EEENSA_ILi128EEEEEENS_6half_tENS5_IJlSB_lEEESJ_SK_NS4_8TiledMMAINS4_8MMA_AtomIJNS4_4SM904GMMA25MMA_64x64x16_F32F16F16_SSILNSO_5MajorE0ELSQ_0ELNSO_7ScaleInE1ELSR_1EEEEEENS4_6LayoutINS5_IJNSA_ILi2EEESB_SB_EEENS5_IJSB_NSA_ILi0EEESX_EEEEENS5_IJNS4_10UnderscoreES10_S10_EEEEENS4_13SM90_TMA_LOADENS4_14ComposedLayoutINS4_7SwizzleILi3ELi4ELi3EEENS4_18smem_ptr_flag_bitsILi16EEENSU_INS5_IJNSA_ILi8EEESG_EEENS5_IJSG_SB_EEEEEEEvNS4_8identityES13_S1D_vS1E_EENS_8epilogue10collective6detail29Sm90TmaWarpSpecializedAdapterINS1H_15DefaultEpilogueISJ_SK_SK_NS1G_6thread17LinearCombinationISJ_Li1EffLNS1L_9ScaleType4KindE0ELNS_15FloatRoundStyleE2ESJ_EENS1_15EpilogueDefaultEEEEEvvEEEEvNT_6ParamsE --------------------------
	.section	.text._ZN7cutlass13device_kernelINS_4gemm6kernel13GemmUniversalIN4cute5tupleIJiiiiEEENS1_10collective13CollectiveMmaINS1_34MainloopSm90TmaGmmaWarpSpecializedILi2ENS5_IJNS4_1CILi1EEESB_SB_EEENS1_35KernelTmaWarpSpecializedCooperativeEEENS5_IJNSA_ILi256EEENSA_ILi64EEENSA_ILi128EEEEEENS_6half_tENS5_IJlSB_lEEESJ_SK_NS4_8TiledMMAINS4_8MMA_AtomIJNS4_4SM904GMMA25MMA_64x64x16_F32F16F16_SSILNSO_5MajorE0ELSQ_0ELNSO_7ScaleInE1ELSR_1EEEEEENS4_6LayoutINS5_IJNSA_ILi2EEESB_SB_EEENS5_IJSB_NSA_ILi0EEESX_EEEEENS5_IJNS4_10UnderscoreES10_S10_EEEEENS4_13SM90_TMA_LOADENS4_14ComposedLayoutINS4_7SwizzleILi3ELi4ELi3EEENS4_18smem_ptr_flag_bitsILi16EEENSU_INS5_IJNSA_ILi8EEESG_EEENS5_IJSG_SB_EEEEEEEvNS4_8identityES13_S1D_vS1E_EENS_8epilogue10collective6detail29Sm90TmaWarpSpecializedAdapterINS1H_15DefaultEpilogueISJ_SK_SK_NS1G_6thread17LinearCombinationISJ_Li1EffLNS1L_9ScaleType4KindE0ELNS_15FloatRoundStyleE2ESJ_EENS1_15EpilogueDefaultEEEEEvvEEEEvNT_6ParamsE,"ax",@progbits
	.align	128
.text._ZN7cutlass13device_kernelINS_4gemm6kernel13GemmUniversalIN4cute5tupleIJiiiiEEENS1_10collective13CollectiveMmaINS1_34MainloopSm90TmaGmmaWarpSpecializedILi2ENS5_IJNS4_1CILi1EEESB_SB_EEENS1_35KernelTmaWarpSpecializedCooperativeEEENS5_IJNSA_ILi256EEENSA_ILi64EEENSA_ILi128EEEEEENS_6half_tENS5_IJlSB_lEEESJ_SK_NS4_8TiledMMAINS4_8MMA_AtomIJNS4_4SM904GMMA25MMA_64x64x16_F32F16F16_SSILNSO_5MajorE0ELSQ_0ELNSO_7ScaleInE1ELSR_1EEEEEENS4_6LayoutINS5_IJNSA_ILi2EEESB_SB_EEENS5_IJSB_NSA_ILi0EEESX_EEEEENS5_IJNS4_10UnderscoreES10_S10_EEEEENS4_13SM90_TMA_LOADENS4_14ComposedLayoutINS4_7SwizzleILi3ELi4ELi3EEENS4_18smem_ptr_flag_bitsILi16EEENSU_INS5_IJNSA_ILi8EEESG_EEENS5_IJSG_SB_EEEEEEEvNS4_8identityES13_S1D_vS1E_EENS_8epilogue10collective6detail29Sm90TmaWarpSpecializedAdapterINS1H_15DefaultEpilogueISJ_SK_SK_NS1G_6thread17LinearCombinationISJ_Li1EffLNS1L_9ScaleType4KindE0ELNS_15FloatRoundStyleE2ESJ_EENS1_15EpilogueDefaultEEEEEvvEEEEvNT_6ParamsE:
        .type           _ZN7cutlass13device_kernelINS_4gemm6kernel13GemmUniversalIN4cute5tupleIJiiiiEEENS1_10collective13CollectiveMmaINS1_34MainloopSm90TmaGmmaWarpSpecializedILi2ENS5_IJNS4_1CILi1EEESB_SB_EEENS1_35KernelTmaWarpSpecializedCooperativeEEENS5_IJNSA_ILi256EEENSA_ILi64EEENSA_ILi128EEEEEENS_6half_tENS5_IJlSB_lEEESJ_SK_NS4_8TiledMMAINS4_8MMA_AtomIJNS4_4SM904GMMA25MMA_64x64x16_F32F16F16_SSILNSO_5MajorE0ELSQ_0ELNSO_7ScaleInE1ELSR_1EEEEEENS4_6LayoutINS5_IJNSA_ILi2EEESB_SB_EEENS5_IJSB_NSA_ILi0EEESX_EEEEENS5_IJNS4_10UnderscoreES10_S10_EEEEENS4_13SM90_TMA_LOADENS4_14ComposedLayoutINS4_7SwizzleILi3ELi4ELi3EEENS4_18smem_ptr_flag_bitsILi16EEENSU_INS5_IJNSA_ILi8EEESG_EEENS5_IJSG_SB_EEEEEEEvNS4_8identityES13_S1D_vS1E_EENS_8epilogue10collective6detail29Sm90TmaWarpSpecializedAdapterINS1H_15DefaultEpilogueISJ_SK_SK_NS1G_6thread17LinearCombinationISJ_Li1EffLNS1L_9ScaleType4KindE0ELNS_15FloatRoundStyleE2ESJ_EENS1_15EpilogueDefaultEEEEEvvEEEEvNT_6ParamsE,@function
        .size           _ZN7cutlass13device_kernelINS_4gemm6kernel13GemmUniversalIN4cute5tupleIJiiiiEEENS1_10collective13CollectiveMmaINS1_34MainloopSm90TmaGmmaWarpSpecializedILi2ENS5_IJNS4_1CILi1EEESB_SB_EEENS1_35KernelTmaWarpSpecializedCooperativeEEENS5_IJNSA_ILi256EEENSA_ILi64EEENSA_ILi128EEEEEENS_6half_tENS5_IJlSB_lEEESJ_SK_NS4_8TiledMMAINS4_8MMA_AtomIJNS4_4SM904GMMA25MMA_64x64x16_F32F16F16_SSILNSO_5MajorE0ELSQ_0ELNSO_7ScaleInE1ELSR_1EEEEEENS4_6LayoutINS5_IJNSA_ILi2EEESB_SB_EEENS5_IJSB_NSA_ILi0EEESX_EEEEENS5_IJNS4_10UnderscoreES10_S10_EEEEENS4_13SM90_TMA_LOADENS4_14ComposedLayoutINS4_7SwizzleILi3ELi4ELi3EEENS4_18smem_ptr_flag_bitsILi16EEENSU_INS5_IJNSA_ILi8EEESG_EEENS5_IJSG_SB_EEEEEEEvNS4_8identityES13_S1D_vS1E_EENS_8epilogue10collective6detail29Sm90TmaWarpSpecializedAdapterINS1H_15DefaultEpilogueISJ_SK_SK_NS1G_6thread17LinearCombinationISJ_Li1EffLNS1L_9ScaleType4KindE0ELNS_15FloatRoundStyleE2ESJ_EENS1_15EpilogueDefaultEEEEEvvEEEEvNT_6ParamsE,(.L_x_188 - _ZN7cutlass13device_kernelINS_4gemm6kernel13GemmUniversalIN4cute5tupleIJiiiiEEENS1_10collective13CollectiveMmaINS1_34MainloopSm90TmaGmmaWarpSpecializedILi2ENS5_IJNS4_1CILi1EEESB_SB_EEENS1_35KernelTmaWarpSpecializedCooperativeEEENS5_IJNSA_ILi256EEENSA_ILi64EEENSA_ILi128EEEEEENS_6half_tENS5_IJlSB_lEEESJ_SK_NS4_8TiledMMAINS4_8MMA_AtomIJNS4_4SM904GMMA25MMA_64x64x16_F32F16F16_SSILNSO_5MajorE0ELSQ_0ELNSO_7ScaleInE1ELSR_1EEEEEENS4_6LayoutINS5_IJNSA_ILi2EEESB_SB_EEENS5_IJSB_NSA_ILi0EEESX_EEEEENS5_IJNS4_10UnderscoreES10_S10_EEEEENS4_13SM90_TMA_LOADENS4_14ComposedLayoutINS4_7SwizzleILi3ELi4ELi3EEENS4_18smem_ptr_flag_bitsILi16EEENSU_INS5_IJNSA_ILi8EEESG_EEENS5_IJSG_SB_EEEEEEEvNS4_8identityES13_S1D_vS1E_EENS_8epilogue10collective6detail29Sm90TmaWarpSpecializedAdapterINS1H_15DefaultEpilogueISJ_SK_SK_NS1G_6thread17LinearCombinationISJ_Li1EffLNS1L_9ScaleType4KindE0ELNS_15FloatRoundStyleE2ESJ_EENS1_15EpilogueDefaultEEEEEvvEEEEvNT_6ParamsE)
        .other          _ZN7cutlass13device_kernelINS_4gemm6kernel13GemmUniversalIN4cute5tupleIJiiiiEEENS1_10collective13CollectiveMmaINS1_34MainloopSm90TmaGmmaWarpSpecializedILi2ENS5_IJNS4_1CILi1EEESB_SB_EEENS1_35KernelTmaWarpSpecializedCooperativeEEENS5_IJNSA_ILi256EEENSA_ILi64EEENSA_ILi128EEEEEENS_6half_tENS5_IJlSB_lEEESJ_SK_NS4_8TiledMMAINS4_8MMA_AtomIJNS4_4SM904GMMA25MMA_64x64x16_F32F16F16_SSILNSO_5MajorE0ELSQ_0ELNSO_7ScaleInE1ELSR_1EEEEEENS4_6LayoutINS5_IJNSA_ILi2EEESB_SB_EEENS5_IJSB_NSA_ILi0EEESX_EEEEENS5_IJNS4_10UnderscoreES10_S10_EEEEENS4_13SM90_TMA_LOADENS4_14ComposedLayoutINS4_7SwizzleILi3ELi4ELi3EEENS4_18smem_ptr_flag_bitsILi16EEENSU_INS5_IJNSA_ILi8EEESG_EEENS5_IJSG_SB_EEEEEEEvNS4_8identityES13_S1D_vS1E_EENS_8epilogue10collective6detail29Sm90TmaWarpSpecializedAdapterINS1H_15DefaultEpilogueISJ_SK_SK_NS1G_6thread17LinearCombinationISJ_Li1EffLNS1L_9ScaleType4KindE0ELNS_15FloatRoundStyleE2ESJ_EENS1_15EpilogueDefaultEEEEEvvEEEEvNT_6ParamsE,@"STO_CUDA_ENTRY STV_DEFAULT"
_ZN7cutlass13device_kernelINS_4gemm6kernel13GemmUniversalIN4cute5tupleIJiiiiEEENS1_10collective13CollectiveMmaINS1_34MainloopSm90TmaGmmaWarpSpecializedILi2ENS5_IJNS4_1CILi1EEESB_SB_EEENS1_35KernelTmaWarpSpecializedCooperativeEEENS5_IJNSA_ILi256EEENSA_ILi64EEENSA_ILi128EEEEEENS_6half_tENS5_IJlSB_lEEESJ_SK_NS4_8TiledMMAINS4_8MMA_AtomIJNS4_4SM904GMMA25MMA_64x64x16_F32F16F16_SSILNSO_5MajorE0ELSQ_0ELNSO_7ScaleInE1ELSR_1EEEEEENS4_6LayoutINS5_IJNSA_ILi2EEESB_SB_EEENS5_IJSB_NSA_ILi0EEESX_EEEEENS5_IJNS4_10UnderscoreES10_S10_EEEEENS4_13SM90_TMA_LOADENS4_14ComposedLayoutINS4_7SwizzleILi3ELi4ELi3EEENS4_18smem_ptr_flag_bitsILi16EEENSU_INS5_IJNSA_ILi8EEESG_EEENS5_IJSG_SB_EEEEEEEvNS4_8identityES13_S1D_vS1E_EENS_8epilogue10collective6detail29Sm90TmaWarpSpecializedAdapterINS1H_15DefaultEpilogueISJ_SK_SK_NS1G_6thread17LinearCombinationISJ_Li1EffLNS1L_9ScaleType4KindE0ELNS_15FloatRoundStyleE2ESJ_EENS1_15EpilogueDefaultEEEEEvvEEEEvNT_6ParamsE:
[----:B------:R-:W0:Y:S01]  /*0000*/  LDC R1, c[0x0][0x28] ;  /* 0x00000a00ff017b82 */ /* 0x000e220000000800 */
[----:B------:R-:W1:Y:S01]  /*0010*/  S2R R4, SR_TID.X ;  /* 0x0000000000047919 */ /* 0x000e620000002100 */
[----:B------:R-:W-:Y:S01]  /*0020*/  ELECT P0, URZ, PT ;  /* 0x00000000003f782f */ /* 0x000fe20003800000 */
[----:B------:R-:W-:Y:S01]  /*0030*/  BSSY B0, `(.L_x_0) ;  /* 0x000000f000007945 */ /* 0x000fe20003800000 */
[--C-:B-1----:R-:W-:Y:S02]  /*0040*/  SHF.R.U32.HI R0, RZ, 0x5, R4.reuse ;  /* 0x00000005ff007819 */ /* 0x102fe40000011604 */
[----:B------:R-:W-:-:S03]  /*0050*/  SHF.R.U32.HI R14, RZ, 0x7, R4 ;  /* 0x00000007ff0e7819 */ /* 0x000fc60000011604 */
[----:B------:R-:W1:Y:S04]  /*0060*/  SHFL.IDX PT, R5, R0, RZ, 0x1f ;  /* 0x00001fff00057589 */ /* 0x000e6800000e0000 */
[----:B------:R2:W3:Y:S01]  /*0070*/  SHFL.IDX PT, R10, R14, RZ, 0x1f ;  /* 0x00001fff0e0a7589 */ /* 0x0004e200000e0000 */
[----:B-1----:R-:W-:-:S13]  /*0080*/  ISETP.NE.OR P0, PT, R5, RZ, !P0 ;  /* 0x000000ff0500720c */ /* 0x002fda0004705670 */
[----:B0-23--:R-:W-:Y:S05]  /*0090*/  @P0 BRA `(.L_x_1) ;  /* 0x0000000000200947 */ /* 0x00dfea0003800000 */
[----:B------:R-:W-:Y:S02]  /*00a0*/  ULDC.64 UR4, c[0x0][0x198] ;  /* 0x0000660000047ab9 */ /* 0x000fe40000000a00 */
[----:B------:R-:W-:Y:S02]  /*00b0*/  UIADD3 UR6, UP0, UR4, 0xf0, URZ ;  /* 0x000000f004067890 */ /* 0x000fe4000ff1e03f */
[----:B------:R-:W-:Y:S02]  /*00c0*/  UIADD3 UR4, UP1, UR4, 0x1f0, URZ ;  /* 0x000001f004047890 */ /* 0x000fe4000ff3e03f */
[----:B------:R-:W-:Y:S02]  /*00d0*/  UIADD3.X UR7, URZ, UR5, URZ, UP0, !UPT ;  /* 0x000000053f077290 */ /* 0x000fe400087fe43f */
[----:B------:R-:W-:-:S07]  /*00e0*/  UIADD3.X UR5, URZ, UR5, URZ, UP1, !UPT ;  /* 0x000000053f057290 */ /* 0x000fce0008ffe43f */
[----:B------:R0:W-:Y:S02]  /*00f0*/  UTMACCTL.PF [UR6] ;  /* 0x00000000060079b9 */ /* 0x0001e40008040000 */
[----:B------:R0:W-:Y:S02]  /*0100*/  UTMACCTL.PF [UR4] ;  /* 0x00000000040079b9 */ /* 0x0001e40008040000 */
[----:B0-----:R-:W-:Y:S01]  /*0110*/  NOP ;  /* 0x0000000000007918 */ /* 0x001fe20000000000 */
.L_x_1:
[----:B------:R-:W-:Y:S05]  /*0120*/  BSYNC B0 ;  /* 0x0000000000007941 */ /* 0x000fea0003800000 */
.L_x_0:
[----:B------:R-:W0:Y:S02]  /*0130*/  SHFL.IDX PT, R2, R0, RZ, 0x1f ;  /* 0x00001fff00027589 */ /* 0x000e2400000e0000 */
[----:B0-----:R-:W-:-:S13]  /*0140*/  ISETP.NE.AND P0, PT, R2, RZ, PT ;  /* 0x000000ff0200720c */ /* 0x001fda0003f05270 */
[----:B------:R-:W-:Y:S05]  /*0150*/  @P0 BRA `(.L_x_2) ;  /* 0x0000000000480947 */ /* 0x000fea0003800000 */
[----:B------:R-:W0:Y:S01]  /*0160*/  S2UR UR8, SR_CgaCtaId ;  /* 0x00000000000879c3 */ /* 0x000e220000008800 */
[----:B------:R-:W-:Y:S01]  /*0170*/  UMOV UR4, 0x400 ;  /* 0x0000040000047882 */ /* 0x000fe20000000000 */
[----:B------:R-:W-:Y:S01]  /*0180*/  UMOV UR5, 0x1 ;  /* 0x0000000100057882 */ /* 0x000fe20000000000 */
[----:B------:R-:W-:Y:S01]  /*0190*/  UMOV UR6, 0x100 ;  /* 0x0000010000067882 */ /* 0x000fe20000000000 */
[----:B------:R-:W-:Y:S01]  /*01a0*/  ELECT P0, URZ, PT ;  /* 0x00000000003f782f */ /* 0x000fe20003800000 */
[----:B------:R-:W-:-:S04]  /*01b0*/  UIADD3 UR6, -UR6, 0x100000, URZ ;  /* 0x0010000006067890 */ /* 0x000fc8000fffe13f */
[----:B------:R-:W-:Y:S02]  /*01c0*/  USHF.L.U32 UR7, UR6, 0xb, URZ ;  /* 0x0000000b06077899 */ /* 0x000fe4000800063f */
[----:B------:R-:W-:Y:S02]  /*01d0*/  USHF.L.U32 UR6, UR6, 0x1, URZ ;  /* 0x0000000106067899 */ /* 0x000fe4000800063f */
[----:B0-----:R-:W-:Y:S02]  /*01e0*/  ULEA UR8, UR8, UR4, 0x18 ;  /* 0x0000000408087291 */ /* 0x001fe4000f8ec03f */
[----:B------:R-:W-:-:S04]  /*01f0*/  UIADD3 UR4, -UR5, 0x100000, URZ ;  /* 0x0010000005047890 */ /* 0x000fc8000fffe13f */
[----:B------:R-:W-:Y:S02]  /*0200*/  USHF.L.U32 UR5, UR4, 0xb, URZ ;  /* 0x0000000b04057899 */ /* 0x000fe4000800063f */
[----:B------:R-:W-:Y:S01]  /*0210*/  USHF.L.U32 UR4, UR4, 0x1, URZ ;  /* 0x0000000104047899 */ /* 0x000fe2000800063f */
[----:B------:R-:W0:Y:S11]  /*0220*/  FENCE.VIEW.ASYNC.S ;  /* 0x00000000000073c6 */ /* 0x000e360000000000 */
[----:B0-----:R0:W1:Y:S01]  /*0230*/  SYNCS.EXCH.64 URZ, [UR8], UR4 ;  /* 0x00000004083f75b2 */ /* 0x0010620008000100 */
[----:B------:R0:W2:Y:S01]  /*0240*/  SYNCS.EXCH.64 URZ, [UR8+0x10], UR6 ;  /* 0x00001006083f75b2 */ /* 0x0000a20008000100 */
[----:B------:R0:W3:Y:S01]  /*0250*/  SYNCS.EXCH.64 URZ, [UR8+0x8], UR4 ;  /* 0x00000804083f75b2 */ /* 0x0000e20008000100 */
[----:B------:R0:W4:Y:S01]  /*0260*/  SYNCS.EXCH.64 URZ, [UR8+0x18], UR6 ;  /* 0x00001806083f75b2 */ /* 0x0001220008000100 */
[----:B------:R-:W-:Y:S01]  /*0270*/  NOP ;  /* 0x0000000000007918 */ /* 0x000fe20000000000 */
.L_x_2:
[----:B------:R-:W5:Y:S01]  /*0280*/  SHFL.IDX PT, R0, R0, RZ, 0x1f ;  /* 0x00001fff00007589 */ /* 0x000f6200000e0000 */
[----:B------:R-:W-:Y:S01]  /*0290*/  ELECT P0, URZ, PT ;  /* 0x00000000003f782f */ /* 0x000fe20003800000 */
[----:B------:R-:W1:Y:S01]  /*02a0*/  LDC R2, c[0x0][0x65c] ;  /* 0x00019700ff027b82 */ /* 0x000e620000000800 */
[----:B0-----:R-:W-:Y:S01]  /*02b0*/  UMOV UR4, 0x20 ;  /* 0x0000002000047882 */ /* 0x001fe20000000000 */
[----:B------:R-:W0:Y:S01]  /*02c0*/  S2R R3, SR_CTAID.Y ;  /* 0x0000000000037919 */ /* 0x000e220000002600 */
[----:B------:R-:W-:Y:S01]  /*02d0*/  NOP ;  /* 0x0000000000007918 */ /* 0x000fe20000000000 */
[----:B------:R-:W-:Y:S01]  /*02e0*/  ISETP.NE.AND P2, PT, R10, RZ, PT ;  /* 0x000000ff0a00720c */ /* 0x000fe20003f45270 */
[----:B------:R-:W-:Y:S01]  /*02f0*/  NOP ;  /* 0x0000000000007918 */ /* 0x000fe20000000000 */
[----:B------:R-:W2:Y:S01]  /*0300*/  S2R R6, SR_CTAID.X ;  /* 0x0000000000067919 */ /* 0x000ea20000002500 */
[----:B------:R-:W-:Y:S02]  /*0310*/  LOP3.LUT R7, R7, 0xfffff7ff, RZ, 0xc0, !PT ;  /* 0xfffff7ff07077812 */ /* 0x000fe400078ec0ff */
[----:B-----5:R-:W-:-:S02]  /*0320*/  ISETP.NE.OR P0, PT, R0, RZ, !P0 ;  /* 0x000000ff0000720c */ /* 0x020fc40004705670 */
[----:B-1----:R-:W-:Y:S02]  /*0330*/  ISETP.NE.AND P3, PT, R2, 0x1, PT ;  /* 0x000000010200780c */ /* 0x002fe40003f65270 */
[----:B------:R-:W-:-:S04]  /*0340*/  SHF.R.S32.HI R0, RZ, 0x1f, R5 ;  /* 0x0000001fff007819 */ /* 0x000fc80000011405 */
[----:B------:R-:W-:-:S04]  /*0350*/  LEA.HI R0, R0, R5, RZ, 0x2 ;  /* 0x0000000500007211 */ /* 0x000fc800078f10ff */
[----:B------:R-:W-:Y:S01]  /*0360*/  LOP3.LUT R0, R0, 0xfffffffc, RZ, 0xc0, !PT ;  /* 0xfffffffc00007812 */ /* 0x000fe200078ec0ff */
[----:B------:R-:W-:Y:S01]  /*0370*/  VOTEU.ALL UP0, P0 ;  /* 0x00000000003f7886 */ /* 0x000fe20000000000 */
[----:B------:R-:W-:Y:S01]  /*0380*/  VOTEU.ALL UP1, P0 ;  /* 0x00000000003f7886 */ /* 0x000fe20000020000 */
[----:B------:R-:W2:Y:S01]  /*0390*/  @P3 LDC R17, c[0x0][0x10] ;  /* 0x00000400ff113b82 */ /* 0x000ea20000000800 */
[----:B------:R-:W-:Y:S01]  /*03a0*/  @P3 LOP3.LUT R7, R7, 0x800, RZ, 0xfc, !PT ;  /* 0x0000080007073812 */ /* 0x000fe200078efcff */
[----:B------:R-:W-:Y:S01]  /*03b0*/  IMAD.IADD R0, R5, 0x1, -R0 ;  /* 0x0000000105007824 */ /* 0x000fe200078e0a00 */
[----:B------:R-:W-:Y:S01]  /*03c0*/  @!UP0 UMOV UR6, 0x400 ;  /* 0x0000040000068882 */ /* 0x000fe20000000000 */
[----:B------:R-:W-:-:S04]  /*03d0*/  @!UP0 UIADD3 UR4, -UR4, 0x100000, URZ ;  /* 0x0010000004048890 */ /* 0x000fc8000fffe13f */
[----:B------:R-:W-:Y:S02]  /*03e0*/  @!UP0 USHF.L.U32 UR5, UR4, 0xb, URZ ;  /* 0x0000000b04058899 */ /* 0x000fe4000800063f */
[----:B------:R-:W-:Y:S01]  /*03f0*/  @!UP0 USHF.L.U32 UR4, UR4, 0x1, URZ ;  /* 0x0000000104048899 */ /* 0x000fe2000800063f */
[----:B0-----:R-:W-:Y:S01]  /*0400*/  @P3 IMAD.MOV.U32 R8, RZ, RZ, R3 ;  /* 0x000000ffff083224 */ /* 0x001fe200078e0003 */
[----:B------:R-:W-:Y:S01]  /*0410*/  ISETP.NE.AND P1, PT, R0, 0x3, PT ;  /* 0x000000030000780c */ /* 0x000fe20003f25270 */
[----:B------:R-:W0:Y:S01]  /*0420*/  @!UP0 S2UR UR7, SR_CgaCtaId ;  /* 0x00000000000789c3 */ /* 0x000e220000008800 */
[----:B------:R-:W-:Y:S02]  /*0430*/  @P3 IMAD.MOV.U32 R9, RZ, RZ, RZ ;  /* 0x000000ffff093224 */ /* 0x000fe400078e00ff */
[----:B------:R-:W-:Y:S02]  /*0440*/  IMAD.MOV.U32 R7, RZ, RZ, RZ ;  /* 0x000000ffff077224 */ /* 0x000fe400078e00ff */
[----:B------:R-:W-:-:S03]  /*0450*/  @P3 IMAD.MOV.U32 R5, RZ, RZ, RZ ;  /* 0x000000ffff053224 */ /* 0x000fc600078e00ff */
[----:B------:R-:W1:Y:S01]  /*0460*/  @!P3 LDC R11, c[0x0][0xc] ;  /* 0x00000300ff0bbb82 */ /* 0x000e620000000800 */
[----:B--2---:R-:W-:-:S04]  /*0470*/  @P3 IMAD.WIDE.U32 R16, R6, R17, R8 ;  /* 0x0000001106103225 */ /* 0x004fc800078e0008 */
[----:B------:R-:W-:Y:S01]  /*0480*/  @P3 IMAD.IADD R17, R17, 0x1, R5 ;  /* 0x0000000111113824 */ /* 0x000fe200078e0205 */
[----:B------:R-:W-:Y:S01]  /*0490*/  LOP3.LUT R5, R4, 0x7f, RZ, 0xc0, !PT ;  /* 0x0000007f04057812 */ /* 0x000fe200078ec0ff */
[----:B0-----:R-:W-:Y:S01]  /*04a0*/  @!UP0 ULEA UR8, UR7, UR6, 0x18 ;  /* 0x0000000607088291 */ /* 0x001fe2000f8ec03f */
[----:B------:R-:W-:Y:S02]  /*04b0*/  VOTEU.ALL UP0, P0 ;  /* 0x00000000003f7886 */ /* 0x000fe40000000000 */
[----:B------:R-:W-:Y:S01]  /*04c0*/  ULDC UR6, c[0x0][0xc] ;  /* 0x0000030000067ab9 */ /* 0x000fe20000000800 */
[----:B------:R-:W-:Y:S01]  /*04d0*/  ISETP.EQ.OR P0, PT, R0, RZ, !P1 ;  /* 0x000000ff0000720c */ /* 0x000fe20004f02670 */
[----:B------:R-:W-:-:S03]  /*04e0*/  ULDC UR7, c[0x0][0x10] ;  /* 0x0000040000077ab9 */ /* 0x000fc60000000800 */
[C---:B------:R-:W-:Y:S01]  /*04f0*/  ISETP.EQ.AND P0, PT, R10.reuse, RZ, P0 ;  /* 0x000000ff0a00720c */ /* 0x040fe20000702270 */
[----:B------:R-:W-:Y:S02]  /*0500*/  VIADD R10, R10, 0xffffffff ;  /* 0xffffffff0a0a7836 */ /* 0x000fe40000000000 */
[----:B-1----:R-:W-:Y:S01]  /*0510*/  @!P3 IMAD.WIDE.U32 R8, R11, R3, R6 ;  /* 0x000000030b08b225 */ /* 0x002fe200078e0006 */
[----:B------:R-:W0:Y:S02]  /*0520*/  FENCE.VIEW.ASYNC.S ;  /* 0x00000000000073c6 */ /* 0x000e240000000000 */
[----:B0-----:R-:W3:Y:S01]  /*0530*/  @!UP0 SYNCS.EXCH.64 URZ, [UR8+0x30], UR4 ;  /* 0x00003004083f85b2 */ /* 0x001ee20008000100 */
[----:B------:R-:W-:Y:S02]  /*0540*/  SEL R18, RZ, 0x1, !P0 ;  /* 0x00000001ff127807 */ /* 0x000fe40004000000 */
[----:B------:R-:W-:Y:S01]  /*0550*/  ISETP.GE.U32.AND P1, PT, R10, 0x2, PT ;  /* 0x000000020a00780c */ /* 0x000fe20003f26070 */
[----:B------:R-:W-:-:S02]  /*0560*/  @!P3 IMAD.MOV.U32 R16, RZ, RZ, R8 ;  /* 0x000000ffff10b224 */ /* 0x000fc400078e0008 */
[----:B------:R-:W-:Y:S01]  /*0570*/  @!P3 IMAD.MOV.U32 R17, RZ, RZ, R9 ;  /* 0x000000ffff11b224 */ /* 0x000fe200078e0009 */
[----:B------:R-:W-:Y:S01]  /*0580*/  SEL R18, R18, 0x2, P1 ;  /* 0x0000000212127807 */ /* 0x000fe20000800000 */
[----:B------:R0:W3:Y:S01]  /*0590*/  @!UP1 SYNCS.EXCH.64 URZ, [UR8+0x38], UR4 ;  /* 0x00003804083f95b2 */ /* 0x0000e20008000100 */
[----:B------:R-:W-:Y:S01]  /*05a0*/  NOP ;  /* 0x0000000000007918 */ /* 0x000fe20000000000 */
[----:B0-----:R-:W-:-:S03]  /*05b0*/  UIMAD.WIDE.U32 UR4, UR6, UR7, URZ ;  /* 0x00000007060472a5 */ /* 0x001fc6000f8e003f */
[----:B------:R-:W-:Y:S02]  /*05c0*/  ULDC UR6, c[0x0][0x14] ;  /* 0x0000050000067ab9 */ /* 0x000fe40000000800 */
[----:B------:R-:W-:Y:S02]  /*05d0*/  UIMAD.WIDE.U32 UR38, UR4, UR6, URZ ;  /* 0x00000006042672a5 */ /* 0x000fe4000f8e003f */
[----:B------:R-:W-:-:S04]  /*05e0*/  UIMAD UR41, UR5, UR6, URZ ;  /* 0x00000006052972a4 */ /* 0x000fc8000f8e023f */
[----:B------:R-:W-:Y:S01]  /*05f0*/  UIADD3 UR41, UR39, UR41, URZ ;  /* 0x0000002927297290 */ /* 0x000fe2000fffe03f */
[----:B---34-:R-:W-:Y:S06]  /*0600*/  BAR.SYNC.DEFER_BLOCKING 0x0 ;  /* 0x0000000000007b1d */ /* 0x018fec0000010000 */
[----:B------:R-:W-:Y:S05]  /*0610*/  @!P2 BRA `(.L_x_3) ;  /* 0x0000007000fca947 */ /* 0x000fea0003800000 */
[----:B------:R-:W-:-:S13]  /*0620*/  ISETP.GT.U32.AND P0, PT, R10, 0x1, PT ;  /* 0x000000010a00780c */ /* 0x000fda0003f04070 */
[----:B------:R-:W-:Y:S05]  /*0630*/  @P0 EXIT ;  /* 0x000000000000094d */ /* 0x000fea0003800000 */
[----:B------:R-:W-:Y:S01]  /*0640*/  ULDC.64 UR4, c[0x0][0x650] ;  /* 0x0001940000047ab9 */ /* 0x000fe20000000a00 */
[----:B------:R-:W-:Y:S01]  /*0650*/  PRMT R0, RZ, 0x7610, R0 ;  /* 0x00007610ff007816 */ /* 0x000fe20000000000 */
[----:B------:R-:W-:Y:S01]  /*0660*/  IMAD.MOV.U32 R109, RZ, RZ, -0x1 ;  /* 0xffffffffff6d7424 */ /* 0x000fe200078e00ff */
[----:B------:R-:W-:Y:S01]  /*0670*/  ISETP.GE.U32.AND P0, PT, R16, UR4, PT ;  /* 0x0000000410007c0c */ /* 0x000fe2000bf06070 */
[----:B------:R-:W-:Y:S02]  /*0680*/  IMAD.MOV.U32 R101, RZ, RZ, -0x1 ;  /* 0xffffffffff657424 */ /* 0x000fe400078e00ff */
[----:B------:R-:W-:Y:S01]  /*0690*/  IMAD.MOV.U32 R19, RZ, RZ, -0x1 ;  /* 0xffffffffff137424 */ /* 0x000fe200078e00ff */
[----:B------:R-:W-:-:S13]  /*06a0*/  ISETP.GE.U32.AND.EX P0, PT, R17, UR5, PT, P0 ;  /* 0x0000000511007c0c */ /* 0x000fda000bf06100 */
[----:B------:R-:W-:Y:S05]  /*06b0*/  @P0 BRA `(.L_x_4) ;  /* 0x0000000400580947 */ /* 0x000fea0003800000 */
[----:B------:R-:W0:Y:S01]  /*06c0*/  LDC.64 R20, c[0x0][0x628] ;  /* 0x00018a00ff147b82 */ /* 0x000e220000000a00 */
[----:B------:R-:W-:Y:S02]  /*06d0*/  IMAD.MOV.U32 R8, RZ, RZ, R16 ;  /* 0x000000ffff087224 */ /* 0x000fe400078e0010 */
[----:B------:R-:W-:-:S05]  /*06e0*/  IMAD.MOV.U32 R9, RZ, RZ, R17 ;  /* 0x000000ffff097224 */ /* 0x000fca00078e0011 */
[----:B------:R-:W1:Y:S08]  /*06f0*/  LDC R0, c[0x0][0x630] ;  /* 0x00018c00ff007b82 */ /* 0x000e700000000800 */
[----:B------:R-:W2:Y:S01]  /*0700*/  LDC.64 R22, c[0x0][0x620] ;  /* 0x00018800ff167b82 */ /* 0x000ea20000000a00 */
[----:B0-----:R-:W-:-:S04]  /*0710*/  ISETP.NE.U32.AND P0, PT, R20, RZ, PT ;  /* 0x000000ff1400720c */ /* 0x001fc80003f05070 */
[----:B------:R-:W-:-:S13]  /*0720*/  ISETP.NE.AND.EX P0, PT, R21, RZ, PT, P0 ;  /* 0x000000ff1500720c */ /* 0x000fda0003f05300 */
[----:B-12---:R-:W-:Y:S05]  /*0730*/  @!P0 BRA `(.L_x_5) ;  /* 0x0000000000288947 */ /* 0x006fea0003800000 */
[----:B------:R-:W0:Y:S02]  /*0740*/  LDC R13, c[0x0][0x634] ;  /* 0x00018d00ff0d7b82 */ /* 0x000e240000000800 */
[----:B0-----:R-:W-:-:S05]  /*0750*/  IADD3 R13, P0, R16, R13, RZ ;  /* 0x0000000d100d7210 */ /* 0x001fca0007f1e0ff */
[----:B------:R-:W-:-:S04]  /*0760*/  IMAD.X R15, RZ, RZ, R17, P0 ;  /* 0x000000ffff0f7224 */ /* 0x000fc800000e0611 */
[----:B------:R-:W-:-:S04]  /*0770*/  IMAD.WIDE.U32 R8, R15, R20, RZ ;  /* 0x000000140f087225 */ /* 0x000fc800078e00ff */
[----:B------:R-:W-:-:S04]  /*0780*/  IMAD.WIDE.U32 R10, P0, R13, R21, R8 ;  /* 0x000000150d0a7225 */ /* 0x000fc80007800008 */
[----:B------:R-:W-:-:S04]  /*0790*/  IMAD.WIDE.U32 R8, R13, R20, RZ ;  /* 0x000000140d087225 */ /* 0x000fc800078e00ff */
[----:B------:R-:W-:Y:S01]  /*07a0*/  IMAD.X R13, RZ, RZ, RZ, P0 ;  /* 0x000000ffff0d7224 */ /* 0x000fe200000e06ff */
[----:B------:R-:W-:Y:S01]  /*07b0*/  IADD3 RZ, P0, R9, R10, RZ ;  /* 0x0000000a09ff7210 */ /* 0x000fe20007f1e0ff */
[----:B------:R-:W-:-:S04]  /*07c0*/  IMAD.MOV.U32 R12, RZ, RZ, R11 ;  /* 0x000000ffff0c7224 */ /* 0x000fc800078e000b */
[----:B------:R-:W-:-:S08]  /*07d0*/  IMAD.WIDE.U32.X R8, R15, R21, R12, P0 ;  /* 0x000000150f087225 */ /* 0x000fd000000e040c */
.L_x_5:
[-CC-:B------:R-:W-:Y:S01]  /*07e0*/  SHF.R.U64 R25, R8, R0.reuse, R9.reuse ;  /* 0x0000000008197219 */ /* 0x180fe20000001209 */
[----:B------:R-:W0:Y:S01]  /*07f0*/  LDC R12, c[0x0][0x618] ;  /* 0x00018600ff0c7b82 */ /* 0x000e220000000800 */
[----:B------:R-:W-:Y:S01]  /*0800*/  SHF.R.U32.HI R7, RZ, R0, R9 ;  /* 0x00000000ff077219 */ /* 0x000fe20000011609 */
[----:B------:R-:W-:Y:S01]  /*0810*/  ULDC UR4, c[0x0][0x150] ;  /* 0x0000540000047ab9 */ /* 0x000fe20000000800 */
[----:B------:R-:W-:Y:S02]  /*0820*/  IADD3 R11, P0, RZ, -R25, RZ ;  /* 0x80000019ff0b7210 */ /* 0x000fe40007f1e0ff */
[----:B------:R-:W-:-:S03]  /*0830*/  I2FP.F32.U32 R0, R6 ;  /* 0x0000000600007245 */ /* 0x000fc60000201000 */
[----:B------:R-:W1:Y:S01]  /*0840*/  LDC.64 R30, c[0x0][0x640] ;  /* 0x00019000ff1e7b82 */ /* 0x000e620000000a00 */
[----:B------:R-:W-:Y:S02]  /*0850*/  IMAD.X R13, RZ, RZ, ~R7, P0 ;  /* 0x000000ffff0d7224 */ /* 0x000fe400000e0e07 */
[----:B------:R-:W-:Y:S01]  /*0860*/  FMUL R0, R0, UR4 ;  /* 0x0000000400007c20 */ /* 0x000fe20008400000 */
[----:B------:R-:W-:Y:S01]  /*0870*/  IMAD.WIDE.U32 R8, R11, R22, R16 ;  /* 0x000000160b087225 */ /* 0x000fe200078e0010 */
[----:B------:R-:W-:-:S03]  /*0880*/  ULDC UR4, c[0x0][0x154] ;  /* 0x0000550000047ab9 */ /* 0x000fc60000000800 */
[----:B------:R-:W-:Y:S01]  /*0890*/  IMAD R10, R13, R22, RZ ;  /* 0x000000160d0a7224 */ /* 0x000fe200078e02ff */
[----:B------:R-:W2:Y:S01]  /*08a0*/  LDC R7, c[0x0][0x144] ;  /* 0x00005100ff077b82 */ /* 0x000ea20000000800 */
[----:B------:R-:W3:Y:S02]  /*08b0*/  F2I.U32.TRUNC.NTZ R0, R0 ;  /* 0x0000000000007305 */ /* 0x000ee4000020f000 */
[----:B------:R-:W-:-:S04]  /*08c0*/  IMAD R11, R11, R23, R10 ;  /* 0x000000170b0b7224 */ /* 0x000fc800078e020a */
[----:B------:R-:W-:Y:S01]  /*08d0*/  IMAD.IADD R9, R9, 0x1, R11 ;  /* 0x0000000109097824 */ /* 0x000fe200078e020b */
[----:B------:R-:W4:Y:S01]  /*08e0*/  LDC R24, c[0x0][0x608] ;  /* 0x00018200ff187b82 */ /* 0x000f220000000800 */
[----:B------:R-:W-:-:S03]  /*08f0*/  IMAD.MOV.U32 R11, RZ, RZ, -0x1 ;  /* 0xffffffffff0b7424 */ /* 0x000fc600078e00ff */
[-CC-:B0-----:R-:W-:Y:S02]  /*0900*/  SHF.R.U64 R22, R8, R12.reuse, R9.reuse ;  /* 0x0000000c08167219 */ /* 0x181fe40000001209 */
[----:B------:R-:W-:Y:S02]  /*0910*/  I2FP.F32.U32 R8, R3 ;  /* 0x0000000300087245 */ /* 0x000fe40000201000 */
[----:B------:R-:W0:Y:S01]  /*0920*/  LDC R28, c[0x0][0x658] ;  /* 0x00019600ff1c7b82 */ /* 0x000e220000000800 */
[----:B-1----:R-:W-:Y:S01]  /*0930*/  ISETP.NE.U32.AND P0, PT, R30, RZ, PT ;  /* 0x000000ff1e00720c */ /* 0x002fe20003f05070 */
[----:B---3--:R-:W-:Y:S02]  /*0940*/  IMAD.MOV R10, RZ, RZ, -R0 ;  /* 0x000000ffff0a7224 */ /* 0x008fe400078e0a00 */
[----:B------:R-:W-:Y:S01]  /*0950*/  FMUL R8, R8, UR4 ;  /* 0x0000000408087c20 */ /* 0x000fe20008400000 */
[----:B------:R-:W-:Y:S02]  /*0960*/  SHF.R.U32.HI R9, RZ, R12, R9 ;  /* 0x0000000cff097219 */ /* 0x000fe40000011609 */
[----:B------:R-:W-:Y:S01]  /*0970*/  ISETP.NE.AND.EX P0, PT, R31, RZ, PT, P0 ;  /* 0x000000ff1f00720c */ /* 0x000fe20003f05300 */
[----:B------:R1:W3:Y:S01]  /*0980*/  F2I.U32.TRUNC.NTZ R15, R8 ;  /* 0x00000008000f7305 */ /* 0x0002e2000020f000 */
[----:B------:R-:W1:Y:S01]  /*0990*/  LDC R20, c[0x0][0x148] ;  /* 0x00005200ff147b82 */ /* 0x000e620000000800 */
[----:B--2---:R-:W-:-:S07]  /*09a0*/  IMAD R0, R7, R10, R6 ;  /* 0x0000000a07007224 */ /* 0x004fce00078e0206 */
[----:B------:R-:W2:Y:S01]  /*09b0*/  LDC R26, c[0x0][0x600] ;  /* 0x00018000ff1a7b82 */ /* 0x000ea20000000800 */
[-CC-:B----4-:R-:W-:Y:S02]  /*09c0*/  SHF.R.U64 R32, R22, R24.reuse, R9.reuse ;  /* 0x0000001816207219 */ /* 0x190fe40000001209 */
[----:B------:R-:W-:Y:S01]  /*09d0*/  SHF.R.U32.HI R7, RZ, R24, R9 ;  /* 0x00000018ff077219 */ /* 0x000fe20000011609 */
[----:B------:R-:W-:-:S04]  /*09e0*/  IMAD.MOV.U32 R9, RZ, RZ, 0x1 ;  /* 0x00000001ff097424 */ /* 0x000fc800078e00ff */
[----:B------:R-:W4:Y:S01]  /*09f0*/  LDC R21, c[0x0][0x648] ;  /* 0x00019200ff157b82 */ /* 0x000f220000000800 */
[-C--:B0-----:R-:W-:Y:S02]  /*0a00*/  SHF.L.U32 R6, R11, R28.reuse, RZ ;  /* 0x0000001c0b067219 */ /* 0x081fe400000006ff */
[--C-:B------:R-:W-:Y:S02]  /*0a10*/  SHF.R.U64 R24, R32, R28, R7.reuse ;  /* 0x0000001c20187219 */ /* 0x100fe40000001207 */
[----:B------:R-:W-:Y:S02]  /*0a20*/  LOP3.LUT R13, RZ, R6, RZ, 0x33, !PT ;  /* 0x00000006ff0d7212 */ /* 0x000fe400078e33ff */
[-C--:B------:R-:W-:Y:S01]  /*0a30*/  SHF.R.U32.HI R7, RZ, R28.reuse, R7 ;  /* 0x0000001cff077219 */ /* 0x080fe20000011607 */
[----:B------:R-:W0:Y:S01]  /*0a40*/  LDC R23, c[0x0][0x638] ;  /* 0x00018e00ff177b82 */ /* 0x000e220000000800 */
[----:B------:R-:W-:Y:S01]  /*0a50*/  SHF.L.U32 R12, R9, R28, RZ ;  /* 0x0000001c090c7219 */ /* 0x000fe200000006ff */
[----:B------:R-:W-:-:S06]  /*0a60*/  IMAD.MOV.U32 R6, RZ, RZ, R24 ;  /* 0x000000ffff067224 */ /* 0x000fcc00078e0018 */
[----:B------:R-:W0:Y:S01]  /*0a70*/  LDC R109, c[0x0][0x610] ;  /* 0x00018400ff6d7b82 */ /* 0x000e220000000800 */
[----:B-1-3--:R-:W-:Y:S05]  /*0a80*/  @!P0 BRA `(.L_x_6) ;  /* 0x0000000000288947 */ /* 0x00afea0003800000 */
[----:B------:R-:W1:Y:S02]  /*0a90*/  LDC R11, c[0x0][0x64c] ;  /* 0x00019300ff0b7b82 */ /* 0x000e640000000800 */
[----:B-1----:R-:W-:-:S05]  /*0aa0*/  IADD3 R11, P0, R24, R11, RZ ;  /* 0x0000000b180b7210 */ /* 0x002fca0007f1e0ff */
        /* <DEDUP_REMOVED lines=8> */
.L_x_6:
[----:B----4-:R-:W-:Y:S01]  /*0b30*/  SHF.R.U64 R6, R6, R21, R7 ;  /* 0x0000001506067219 */ /* 0x010fe20000001207 */
[----:B--2---:R-:W-:Y:S01]  /*0b40*/  VIADD R7, R26, 0xffffffff ;  /* 0xffffffff1a077836 */ /* 0x004fe20000000000 */
[----:B------:R-:W-:Y:S01]  /*0b50*/  LOP3.LUT R13, R32, R13, RZ, 0xc0, !PT ;  /* 0x0000000d200d7212 */ /* 0x000fe200078ec0ff */
[----:B------:R-:W-:Y:S02]  /*0b60*/  IMAD.MOV R15, RZ, RZ, -R15 ;  /* 0x000000ffff0f7224 */ /* 0x000fe400078e0a0f */
[----:B------:R-:W-:Y:S02]  /*0b70*/  IMAD.MOV R8, RZ, RZ, -R6 ;  /* 0x000000ffff087224 */ /* 0x000fe400078e0a06 */
[----:B------:R-:W-:Y:S01]  /*0b80*/  IMAD R13, R12, R6, R13 ;  /* 0x000000060c0d7224 */ /* 0x000fe200078e020d */
[----:B------:R-:W-:Y:S01]  /*0b90*/  LOP3.LUT R6, R22, R7, RZ, 0xc0, !PT ;  /* 0x0000000716067212 */ /* 0x000fe200078ec0ff */
[----:B------:R-:W-:Y:S02]  /*0ba0*/  @P3 IMAD R0, R20, R15, R3 ;  /* 0x0000000f14003224 */ /* 0x000fe400078e0203 */
[----:B0-----:R-:W-:-:S02]  /*0bb0*/  IMAD R3, R8, R23, R24 ;  /* 0x0000001708037224 */ /* 0x001fc400078e0218 */
[----:B------:R-:W-:Y:S02]  /*0bc0*/  IMAD R109, R13, R109, R0 ;  /* 0x0000006d0d6d7224 */ /* 0x000fe400078e0200 */
[----:B------:R-:W-:Y:S02]  /*0bd0*/  IMAD R6, R3, R26, R6 ;  /* 0x0000001a03067224 */ /* 0x000fe400078e0206 */
[----:B------:R-:W-:Y:S02]  /*0be0*/  IMAD.MOV.U32 R0, RZ, RZ, 0x1 ;  /* 0x00000001ff007424 */ /* 0x000fe400078e00ff */
[----:B------:R-:W-:Y:S01]  /*0bf0*/  IMAD.MOV.U32 R19, RZ, RZ, R25 ;  /* 0x000000ffff137224 */ /* 0x000fe200078e0019 */
[----:B------:R-:W-:Y:S02]  /*0c00*/  SEL R101, R6, R109, !P3 ;  /* 0x0000006d06657207 */ /* 0x000fe40005800000 */
[----:B------:R-:W-:-:S07]  /*0c10*/  SEL R109, R109, R6, !P3 ;  /* 0x000000066d6d7207 */ /* 0x000fce0005800000 */
.L_x_4:
[----:B------:R-:W-:-:S08]  /*0c20*/  NOP ;  /* 0x0000000000007918 */ /* 0x000fd00000000000 */
[----:B------:R-:W0:Y:S02]  /*0c30*/  USETMAXREG.TRY_ALLOC.CTAPOOL UP0, 0xe8 ;  /* 0x000000e8000079c8 */ /* 0x000e240008000600 */
[----:B0-----:R-:W-:-:S13]  /*0c40*/  PLOP3.LUT P0, PT, PT, PT, UP0, 0x80, 0x0 ;  /* 0x000000000000781c */ /* 0x001fda0003f0f008 */
[----:B------:R-:W-:Y:S05]  /*0c50*/  @!P0 BRA `(.L_x_4) ;  /* 0xfffffffc00f08947 */ /* 0x000fea000383ffff */
[----:B------:R-:W-:Y:S01]  /*0c60*/  ULDC.64 UR4, c[0x0][0x598] ;  /* 0x0001660000047ab9 */ /* 0x000fe20000000a00 */
[----:B------:R-:W-:Y:S01]  /*0c70*/  ULDC.64 UR36, c[0x0][0x208] ;  /* 0x0000820000247ab9 */ /* 0x000fe20000000a00 */
[----:B------:R-:W-:-:S04]  /*0c80*/  ISETP.NE.U32.AND P0, PT, RZ, UR4, PT ;  /* 0x00000004ff007c0c */ /* 0x000fc8000bf05070 */
[----:B------:R-:W-:-:S13]  /*0c90*/  ISETP.NE.AND.EX P0, PT, RZ, UR5, PT, P0 ;  /* 0x00000005ff007c0c */ /* 0x000fda000bf05300 */
[----:B------:R-:W-:Y:S05]  /*0ca0*/  @!P0 BRA `(.L_x_7) ;  /* 0x00000000001c8947 */ /* 0x000fea0003800000 */
[----:B------:R-:W0:Y:S02]  /*0cb0*/  LDC.64 R6, c[0x0][0x598] ;  /* 0x00016600ff067b82 */ /* 0x000e240000000a00 */
[----:B0-----:R-:W2:Y:S02]  /*0cc0*/  LDG.E.64 R6, desc[UR36][R6.64] ;  /* 0x0000002406067981 */ /* 0x001ea4000c1e1b00 */
[----:B--2---:R-:W-:-:S04]  /*0cd0*/  ISETP.NE.U32.AND P0, PT, R6, RZ, PT ;  /* 0x000000ff0600720c */ /* 0x004fc80003f05070 */
[----:B------:R-:W-:-:S13]  /*0ce0*/  ISETP.NE.AND.EX P0, PT, R7, RZ, PT, P0 ;  /* 0x000000ff0700720c */ /* 0x000fda0003f05300 */
[----:B------:R-:W-:Y:S05]  /*0cf0*/  @!P0 BRA `(.L_x_7) ;  /* 0x0000000000088947 */ /* 0x000fea0003800000 */
[----:B------:R0:W5:Y:S01]  /*0d00*/  LD.E R88, desc[UR36][R6.64] ;  /* 0x0000002406587980 */ /* 0x000162000c101900 */
[----:B------:R-:W-:Y:S05]  /*0d10*/  BRA `(.L_x_8) ;  /* 0x0000000000247947 */ /* 0x000fea0003800000 */
.L_x_7:
[----:B------:R-:W-:Y:S02]  /*0d20*/  ULDC.64 UR4, c[0x0][0x588] ;  /* 0x0001620000047ab9 */ /* 0x000fe40000000a00 */
[----:B------:R-:W-:-:S04]  /*0d30*/  ISETP.NE.U32.AND P0, PT, RZ, UR4, PT ;  /* 0x00000004ff007c0c */ /* 0x000fc8000bf05070 */
[----:B------:R-:W-:-:S13]  /*0d40*/  ISETP.NE.AND.EX P0, PT, RZ, UR5, PT, P0 ;  /* 0x00000005ff007c0c */ /* 0x000fda000bf05300 */
[----:B------:R-:W-:Y:S05]  /*0d50*/  @!P0 BRA `(.L_x_9) ;  /* 0x00000000000c8947 */ /* 0x000fea0003800000 */
[----:B------:R-:W0:Y:S02]  /*0d60*/  LDC.64 R88, c[0x0][0x588] ;  /* 0x00016200ff587b82 */ /* 0x000e240000000a00 */
[----:B0-----:R1:W5:Y:S01]  /*0d70*/  LDG.E R88, desc[UR36][R88.64] ;  /* 0x0000002458587981 */ /* 0x001362000c1e1900 */
[----:B------:R-:W-:Y:S05]  /*0d80*/  BRA `(.L_x_8) ;  /* 0x0000000000087947 */ /* 0x000fea0003800000 */
.L_x_9:
[----:B------:R-:W-:Y:S02]  /*0d90*/  ULDC UR4, c[0x0][0x580] ;  /* 0x0001600000047ab9 */ /* 0x000fe40000000800 */
[----:B------:R-:W-:-:S07]  /*0da0*/  IMAD.U32 R88, RZ, RZ, UR4 ;  /* 0x00000004ff587e24 */ /* 0x000fce000f8e00ff */
.L_x_8:
[----:B------:R-:W-:Y:S02]  /*0db0*/  ULDC.64 UR4, c[0x0][0x5a0] ;  /* 0x0001680000047ab9 */ /* 0x000fe40000000a00 */
[----:B------:R-:W-:-:S04]  /*0dc0*/  ISETP.NE.U32.AND P0, PT, RZ, UR4, PT ;  /* 0x00000004ff007c0c */ /* 0x000fc8000bf05070 */
[----:B------:R-:W-:-:S13]  /*0dd0*/  ISETP.NE.AND.EX P0, PT, RZ, UR5, PT, P0 ;  /* 0x00000005ff007c0c */ /* 0x000fda000bf05300 */
[----:B------:R-:W-:Y:S05]  /*0de0*/  @!P0 BRA `(.L_x_10) ;  /* 0x00000000001c8947 */ /* 0x000fea0003800000 */
[----:B0-----:R-:W0:Y:S02]  /*0df0*/  LDC.64 R6, c[0x0][0x5a0] ;  /* 0x00016800ff067b82 */ /* 0x001e240000000a00 */
[----:B0-----:R-:W2:Y:S02]  /*0e00*/  LDG.E.64 R6, desc[UR36][R6.64] ;  /* 0x0000002406067981 */ /* 0x001ea4000c1e1b00 */
[----:B--2---:R-:W-:-:S04]  /*0e10*/  ISETP.NE.U32.AND P0, PT, R6, RZ, PT ;  /* 0x000000ff0600720c */ /* 0x004fc80003f05070 */
[----:B------:R-:W-:-:S13]  /*0e20*/  ISETP.NE.AND.EX P0, PT, R7, RZ, PT, P0 ;  /* 0x000000ff0700720c */ /* 0x000fda0003f05300 */
[----:B------:R-:W-:Y:S05]  /*0e30*/  @!P0 BRA `(.L_x_10) ;  /* 0x0000000000088947 */ /* 0x000fea0003800000 */
[----:B-1----:R0:W5:Y:S01]  /*0e40*/  LD.E R89, desc[UR36][R6.64] ;  /* 0x0000002406597980 */ /* 0x002162000c101900 */
[----:B------:R-:W-:Y:S05]  /*0e50*/  BRA `(.L_x_11) ;  /* 0x0000000000247947 */ /* 0x000fea0003800000 */
.L_x_10:
[----:B------:R-:W-:Y:S02]  /*0e60*/  ULDC.64 UR4, c[0x0][0x590] ;  /* 0x0001640000047ab9 */ /* 0x000fe40000000a00 */
[----:B------:R-:W-:-:S04]  /*0e70*/  ISETP.NE.U32.AND P0, PT, RZ, UR4, PT ;  /* 0x00000004ff007c0c */ /* 0x000fc8000bf05070 */
[----:B------:R-:W-:-:S13]  /*0e80*/  ISETP.NE.AND.EX P0, PT, RZ, UR5, PT, P0 ;  /* 0x00000005ff007c0c */ /* 0x000fda000bf05300 */
[----:B------:R-:W-:Y:S05]  /*0e90*/  @!P0 BRA `(.L_x_12) ;  /* 0x00000000000c8947 */ /* 0x000fea0003800000 */
[----:B0-----:R-:W1:Y:S02]  /*0ea0*/  LDC.64 R6, c[0x0][0x590] ;  /* 0x00016400ff067b82 */ /* 0x001e640000000a00 */
[----:B-1----:R1:W5:Y:S01]  /*0eb0*/  LDG.E R89, desc[UR36][R6.64] ;  /* 0x0000002406597981 */ /* 0x002362000c1e1900 */
[----:B------:R-:W-:Y:S05]  /*0ec0*/  BRA `(.L_x_11) ;  /* 0x0000000000087947 */ /* 0x000fea0003800000 */
.L_x_12:
[----:B------:R-:W-:Y:S02]  /*0ed0*/  ULDC UR4, c[0x0][0x584] ;  /* 0x0001610000047ab9 */ /* 0x000fe40000000800 */
[----:B-1----:R-:W-:-:S07]  /*0ee0*/  IMAD.U32 R89, RZ, RZ, UR4 ;  /* 0x00000004ff597e24 */ /* 0x002fce000f8e00ff */
.L_x_11:
[----:B------:R-:W-:-:S13]  /*0ef0*/  LOP3.LUT P0, RZ, R0, 0xff, RZ, 0xc0, !PT ;  /* 0x000000ff00ff7812 */ /* 0x000fda000780c0ff */
[----:B------:R-:W-:Y:S05]  /*0f00*/  @!P0 EXIT ;  /* 0x000000000000894d */ /* 0x000fea0003800000 */
[----:B------:R-:W2:Y:S01]  /*0f10*/  LDC R91, c[0x0][0x658] ;  /* 0x00019600ff5b7b82 */ /* 0x000ea20000000800 */
[----:B------:R-:W-:Y:S01]  /*0f20*/  ULDC.64 UR6, c[0x0][0x288] ;  /* 0x0000a20000067ab9 */ /* 0x000fe20000000a00 */
[----:B------:R-:W-:Y:S01]  /*0f30*/  LOP3.LUT R14, R14, 0x1, RZ, 0xc0, !PT ;  /* 0x000000010e0e7812 */ /* 0x000fe200078ec0ff */
[----:B------:R-:W-:Y:S01]  /*0f40*/  UIADD3 UR4, UR7, 0x7f, URZ ;  /* 0x0000007f07047890 */ /* 0x000fe2000fffe03f */
[----:B------:R-:W-:Y:S01]  /*0f50*/  SHF.R.U32.HI R0, RZ, 0x2, R4 ;  /* 0x00000002ff007819 */ /* 0x000fe20000011604 */
[----:B------:R-:W-:Y:S01]  /*0f60*/  IMAD.U32 R3, RZ, RZ, UR6 ;  /* 0x00000006ff037e24 */ /* 0x000fe2000f8e00ff */
[----:B------:R-:W-:Y:S01]  /*0f70*/  SHF.R.U32.HI R5, RZ, 0x1, R5 ;  /* 0x00000001ff057819 */ /* 0x000fe20000011605 */
[----:B------:R-:W-:Y:S01]  /*0f80*/  USHF.R.S32.HI UR5, URZ, 0x1f, UR4 ;  /* 0x0000001f3f057899 */ /* 0x000fe20008011404 */
[----:B------:R-:W3:Y:S01]  /*0f90*/  LDC.64 R94, c[0x0][0x5c8] ;  /* 0x00017200ff5e7b82 */ /* 0x000ee20000000a00 */
[----:B------:R-:W-:Y:S01]  /*0fa0*/  LOP3.LUT R90, R4, 0x3, RZ, 0xc0, !PT ;  /* 0x00000003045a7812 */ /* 0x000fe200078ec0ff */
[----:B01----:R-:W-:Y:S01]  /*0fb0*/  IMAD.SHL.U32 R7, R14, 0x40, RZ ;  /* 0x000000400e077824 */ /* 0x003fe200078e00ff */
[----:B------:R-:W-:Y:S01]  /*0fc0*/  LOP3.LUT R0, R0, 0x7, RZ, 0xc0, !PT ;  /* 0x0000000700007812 */ /* 0x000fe200078ec0ff */
[----:B------:R-:W-:Y:S01]  /*0fd0*/  ULEA.HI UR5, UR5, UR4, URZ, 0x7 ;  /* 0x0000000405057291 */ /* 0x000fe2000f8f383f */
[----:B------:R-:W-:Y:S01]  /*0fe0*/  LOP3.LUT R5, R5, 0x30, RZ, 0xc0, !PT ;  /* 0x0000003005057812 */ /* 0x000fe200078ec0ff */
[----:B------:R-:W-:Y:S01]  /*0ff0*/  IMAD R90, R90, -0x2, R3 ;  /* 0xfffffffe5a5a7824 */ /* 0x000fe200078e0203 */
[--C-:B------:R-:W-:Y:S01]  /*1000*/  LOP3.LUT R22, R7, 0x40, R0.reuse, 0xe2, !PT ;  /* 0x0000004007167812 */ /* 0x100fe200078ee200 */
[----:B------:R-:W0:Y:S01]  /*1010*/  LDC R98, c[0x0][0x600] ;  /* 0x00018000ff627b82 */ /* 0x000e220000000800 */
[----:B------:R-:W-:Y:S01]  /*1020*/  IADD3 R3, RZ, -R5, -R0 ;  /* 0x80000005ff037210 */ /* 0x000fe20007ffe800 */
[----:B------:R-:W-:Y:S01]  /*1030*/  IMAD.MOV.U32 R0, RZ, RZ, -0x1 ;  /* 0xffffffffff007424 */ /* 0x000fe200078e00ff */
[----:B------:R-:W-:Y:S01]  /*1040*/  USHF.R.S32.HI UR43, URZ, 0x7, UR5 ;  /* 0x000000073f2b7899 */ /* 0x000fe20008011405 */
[----:B------:R-:W-:Y:S01]  /*1050*/  IMAD.MOV.U32 R6, RZ, RZ, 0x1 ;  /* 0x00000001ff067424 */ /* 0x000fe200078e00ff */
[----:B------:R-:W-:Y:S01]  /*1060*/  LOP3.LUT R97, R4, 0x80, RZ, 0xc0, !PT ;  /* 0x0000008004617812 */ /* 0x000fe200078ec0ff */
[----:B------:R-:W-:Y:S01]  /*1070*/  IMAD R3, R14, -0x40, R3 ;  /* 0xffffffc00e037824 */ /* 0x000fe200078e0203 */
[----:B------:R-:W-:Y:S01]  /*1080*/  UISETP.LT.AND UP0, UPT, UR43, 0x1, UPT ;  /* 0x000000012b00788c */ /* 0x000fe2000bf01270 */
[----:B--2---:R-:W-:Y:S01]  /*1090*/  SHF.L.U32 R0, R0, R91, RZ ;  /* 0x0000005b00007219 */ /* 0x004fe200000006ff */
[----:B------:R-:W-:Y:S01]  /*10a0*/  ULDC UR4, c[0x0][0x284] ;  /* 0x0000a10000047ab9 */ /* 0x000fe20000000800 */
[----:B------:R-:W-:Y:S01]  /*10b0*/  LOP3.LUT R22, R22, R5, RZ, 0xfc, !PT ;  /* 0x0000000516167212 */ /* 0x000fe200078efcff */
[----:B------:R-:W-:Y:S01]  /*10c0*/  USEL UR44, UR43, 0x1, UP0 ;  /* 0x000000012b2c7887 */ /* 0x000fe20008000000 */
[----:B------:R-:W-:Y:S01]  /*10d0*/  SHF.L.U32 R91, R6, R91, RZ ;  /* 0x0000005b065b7219 */ /* 0x000fe200000006ff */
[----:B------:R-:W-:Y:S01]  /*10e0*/  IMAD.SHL.U32 R96, R4, 0x2, RZ ;  /* 0x0000000204607824 */ /* 0x000fe200078e00ff */
[----:B------:R-:W-:Y:S01]  /*10f0*/  LOP3.LUT R116, R18, 0x1, RZ, 0xfc, !PT ;  /* 0x0000000112747812 */ /* 0x000fe200078efcff */
[----:B------:R-:W-:Y:S01]  /*1100*/  VIADD R100, R3, UR4 ;  /* 0x0000000403647c36 */ /* 0x000fe20008000000 */
[C-C-:B---3--:R-:W-:Y:S01]  /*1110*/  SHF.L.U64.HI R92, R94.reuse, 0x7, R95.reuse ;  /* 0x000000075e5c7819 */ /* 0x148fe2000001025f */
[----:B------:R-:W-:Y:S01]  /*1120*/  IMAD.MOV.U32 R23, RZ, RZ, RZ ;  /* 0x000000ffff177224 */ /* 0x000fe200078e00ff */
[C---:B------:R-:W-:Y:S01]  /*1130*/  SHF.L.U64.HI R93, R94.reuse, 0x3, R95 ;  /* 0x000000035e5d7819 */ /* 0x040fe2000001025f */
[C---:B------:R-:W-:Y:S01]  /*1140*/  IMAD.SHL.U32 R95, R94.reuse, 0x80, RZ ;  /* 0x000000805e5f7824 */ /* 0x040fe200078e00ff */
[----:B------:R-:W-:Y:S01]  /*1150*/  SHF.R.U32.HI R97, RZ, 0x7, R97 ;  /* 0x00000007ff617819 */ /* 0x000fe20000011661 */
[----:B------:R-:W-:Y:S01]  /*1160*/  IMAD.SHL.U32 R94, R94, 0x8, RZ ;  /* 0x000000085e5e7824 */ /* 0x000fe200078e00ff */
[----:B------:R-:W-:Y:S01]  /*1170*/  LOP3.LUT R99, RZ, R0, RZ, 0x33, !PT ;  /* 0x00000000ff637212 */ /* 0x000fe200078e33ff */
[----:B------:R-:W-:Y:S01]  /*1180*/  UIADD3 UR44, UR43, -UR44, URZ ;  /* 0x8000002c2b2c7290 */ /* 0x000fe2000fffe03f */
[----:B0-----:R-:W-:Y:S01]  /*1190*/  VIADD R98, R98, 0xffffffff ;  /* 0xffffffff62627836 */ /* 0x001fe20000000000 */
[----:B------:R-:W-:Y:S01]  /*11a0*/  UMOV UR40, URZ ;  /* 0x0000003f00287c82 */ /* 0x000fe20008000000 */
[----:B------:R-:W-:-:S09]  /*11b0*/  UMOV UR42, URZ ;  /* 0x0000003f002a7c82 */ /* 0x000fd20008000000 */
.L_x_156:
[----:B0-----:R-:W0:Y:S01]  /*11c0*/  SHFL.IDX PT, R0, R97, RZ, 0x1f ;  /* 0x00001fff61007589 */ /* 0x001e2200000e0000 */
[----:B-1----:R-:W1:Y:S01]  /*11d0*/  S2UR UR7, SR_CgaCtaId ;  /* 0x00000000000779c3 */ /* 0x002e620000008800 */
[----:B------:R-:W-:Y:S01]  /*11e0*/  UMOV UR6, 0x400 ;  /* 0x0000040000067882 */ /* 0x000fe20000000000 */
[----:B0-----:R-:W-:Y:S01]  /*11f0*/  R2UR UR4, R0 ;  /* 0x00000000000472ca */ /* 0x001fe200000e0000 */
[----:B-1----:R-:W-:-:S12]  /*1200*/  ULEA UR46, UR7, UR6, 0x18 ;  /* 0x00000006072e7291 */ /* 0x002fd8000f8ec03f */
[----:B------:R-:W-:-:S04]  /*1210*/  ULEA.HI UR5, UR4, UR4, URZ, 0x1 ;  /* 0x0000000404057291 */ /* 0x000fc8000f8f083f */
[----:B------:R-:W-:-:S04]  /*1220*/  ULOP3.LUT UR5, UR5, 0x7fffe, URZ, 0xc0, !UPT ;  /* 0x0007fffe05057892 */ /* 0x000fc8000f8ec03f */
[----:B------:R-:W-:-:S03]  /*1230*/  UIADD3 UR5, UR4, -UR5, URZ ;  /* 0x8000000504057290 */ /* 0x000fc6000fffe03f */
[----:B------:R-:W-:Y:S01]  /*1240*/  ULDC UR4, c[0x0][0x28c] ;  /* 0x0000a30000047ab9 */ /* 0x000fe20000000800 */
[----:B------:R-:W-:Y:S01]  /*1250*/  ULEA UR5, UR5, UR46, 0xd ;  /* 0x0000002e05057291 */ /* 0x000fe2000f8e683f */
[----:B------:R-:W-:-:S03]  /*1260*/  ISETP.LT.AND P0, PT, RZ, UR4, PT ;  /* 0x00000004ff007c0c */ /* 0x000fc6000bf01270 */
[----:B------:R-:W-:-:S04]  /*1270*/  UIADD3 UR5, UR5, 0x100, URZ ;  /* 0x0000010005057890 */ /* 0x000fc8000fffe03f */
[----:B------:R-:W-:-:S04]  /*1280*/  USHF.R.U32.HI UR5, URZ, 0x4, UR5 ;  /* 0x000000043f057899 */ /* 0x000fc80008011605 */
[----:B------:R-:W-:-:S04]  /*1290*/  ULOP3.LUT UR5, UR5, 0x3fff, URZ, 0xc0, !UPT ;  /* 0x00003fff05057892 */ /* 0x000fc8000f8ec03f */
[----:B------:R-:W-:Y:S01]  /*12a0*/  ULOP3.LUT UR45, UR5, 0x10000, URZ, 0xfc, !UPT ;  /* 0x00010000052d7892 */ /* 0x000fe2000f8efc3f */
[----:B--2345:R-:W-:Y:S11]  /*12b0*/  @P0 BRA `(.L_x_13) ;  /* 0x0000000000400947 */ /* 0x03cff60003800000 */
[----:B------:R-:W-:Y:S01]  /*12c0*/  MOV R0, 0x0 ;  /* 0x0000000000007802 */ /* 0x000fe20000000f00 */
[----:B------:R-:W-:Y:S01]  /*12d0*/  ULDC.64 UR4, c[0x4][0x68] ;  /* 0x01001a0000047ab9 */ /* 0x000fe20000000a00 */
[----:B------:R-:W-:Y:S01]  /*12e0*/  ULDC.64 UR6, c[0x4][0x8] ;  /* 0x0100020000067ab9 */ /* 0x000fe20000000a00 */
[----:B------:R-:W-:Y:S01]  /*12f0*/  IMAD.U32 R4, RZ, RZ, UR4 ;  /* 0x00000004ff047e24 */ /* 0x000fe2000f8e00ff */
[----:B------:R0:W1:Y:S01]  /*1300*/  LDC.64 R14, c[0x4][R0] ;  /* 0x01000000000e7b82 */ /* 0x0000620000000a00 */
[----:B------:R-:W-:Y:S01]  /*1310*/  IMAD.U32 R5, RZ, RZ, UR5 ;  /* 0x00000005ff057e24 */ /* 0x000fe2000f8e00ff */
[----:B------:R-:W-:Y:S01]  /*1320*/  ULDC.64 UR4, c[0x4][0x70] ;  /* 0x01001c0000047ab9 */ /* 0x000fe20000000a00 */
[----:B------:R-:W-:Y:S02]  /*1330*/  IMAD.U32 R10, RZ, RZ, UR6 ;  /* 0x00000006ff0a7e24 */ /* 0x000fe4000f8e00ff */
[----:B------:R-:W-:Y:S02]  /*1340*/  IMAD.U32 R6, RZ, RZ, UR4 ;  /* 0x00000004ff067e24 */ /* 0x000fe4000f8e00ff */
[----:B------:R-:W-:-:S02]  /*1350*/  IMAD.U32 R7, RZ, RZ, UR5 ;  /* 0x00000005ff077e24 */ /* 0x000fc4000f8e00ff */
[----:B------:R-:W-:Y:S02]  /*1360*/  IMAD.U32 R11, RZ, RZ, UR7 ;  /* 0x00000007ff0b7e24 */ /* 0x000fe4000f8e00ff */
[----:B------:R-:W-:Y:S02]  /*1370*/  IMAD.MOV.U32 R8, RZ, RZ, 0x1e1 ;  /* 0x000001e1ff087424 */ /* 0x000fe400078e00ff */
[----:B------:R-:W-:Y:S02]  /*1380*/  IMAD.MOV.U32 R12, RZ, RZ, 0x1 ;  /* 0x00000001ff0c7424 */ /* 0x000fe400078e00ff */
[----:B0-----:R-:W-:-:S07]  /*1390*/  IMAD.MOV.U32 R13, RZ, RZ, RZ ;  /* 0x000000ffff0d7224 */ /* 0x001fce00078e00ff */
[----:B------:R-:W-:-:S07]  /*13a0*/  LEPC R20, `(.L_x_13) ;  /* 0x000000001014794e */ /* 0x000fce0000000000 */
[----:B-1---5:R-:W-:Y:S05]  /*13b0*/  CALL.ABS.NOINC R14 ;  /* 0x000000000e007343 */ /* 0x022fea0003c00000 */
.L_x_13:
[----:B------:R-:W-:-:S13]  /*13c0*/  ISETP.NE.AND P0, PT, R116, 0x3, PT ;  /* 0x000000037400780c */ /* 0x000fda0003f05270 */
[----:B------:R-:W-:Y:S05]  /*13d0*/  @!P0 BRA `(.L_x_14) ;  /* 0x0000000000048947 */ /* 0x000fea0003800000 */
[----:B------:R-:W-:Y:S01]  /*13e0*/  BPT.TRAP 0x1 ;  /* 0x000000040000795c */ /* 0x000fe20000300000 */
.L_x_14:
[----:B------:R-:W-:Y:S02]  /*13f0*/  IMAD.U32 R3, RZ, RZ, UR42 ;  /* 0x0000002aff037e24 */ /* 0x000fe4000f8e00ff */
[----:B------:R-:W-:-:S03]  /*1400*/  IMAD.U32 R0, RZ, RZ, UR40 ;  /* 0x00000028ff007e24 */ /* 0x000fc6000f8e00ff */
[----:B------:R-:W-:Y:S02]  /*1410*/  LEA R3, R3, UR46, 0x3 ;  /* 0x0000002e03037c11 */ /* 0x000fe4000f8e18ff */
[----:B------:R-:W-:-:S04]  /*1420*/  SHF.L.U32 R0, R0, 0x1f, RZ ;  /* 0x0000001f00007819 */ /* 0x000fc800000006ff */
[----:B------:R0:W1:Y:S01]  /*1430*/  SYNCS.PHASECHK.TRANS64.TRYWAIT P1, [R3+URZ], R0 ;  /* 0x00000000030075a7 */ /* 0x000062000802017f */
[----:B------:R-:W-:Y:S05]  /*1440*/  @!P0 BRA `(.L_x_15) ;  /* 0x0000000000048947 */ /* 0x000fea0003800000 */
[----:B------:R-:W-:Y:S01]  /*1450*/  BPT.TRAP 0x1 ;  /* 0x000000040000795c */ /* 0x000fe20000300000 */
.L_x_15:
[----:B------:R-:W-:-:S05]  /*1460*/  IMAD.U32 R4, RZ, RZ, UR44 ;  /* 0x0000002cff047e24 */ /* 0x000fca000f8e00ff */
[----:B------:R-:W-:Y:S01]  /*1470*/  ISETP.GE.AND P2, PT, R4, 0x1, PT ;  /* 0x000000010400780c */ /* 0x000fe20003f46270 */
[----:B-1----:R-:W-:-:S12]  /*1480*/  @P1 BRA `(.L_x_16) ;  /* 0x0000000000081947 */ /* 0x002fd80003800000 */
[----:B------:R-:W1:Y:S02]  /*1490*/  SYNCS.PHASECHK.TRANS64.TRYWAIT P1, [R3+URZ], R0 ;  /* 0x00000000030075a7 */ /* 0x000e64000802017f */
[----:B-1----:R-:W-:Y:S05]  /*14a0*/  @!P1 BRA `(.L_x_17) ;  /* 0x0000007800b89947 */ /* 0x002fea0003800000 */
.L_x_16:
[----:B------:R-:W-:Y:S05]  /*14b0*/  WARPSYNC.ALL ;  /* 0x0000000000007948 */ /* 0x000fea0003800000 */
[----:B------:R-:W-:Y:S01]  /*14c0*/  UIADD3 UR4, UR46, 0x20100, URZ ;  /* 0x000201002e047890 */ /* 0x000fe2000fffe03f */
[----:B------:R-:W-:Y:S01]  /*14d0*/  WARPGROUP.ARRIVE ;  /* 0x00000000000079c5 */ /* 0x000fe20000000000 */
[----:B------:R-:W-:Y:S02]  /*14e0*/  ULEA UR6, UR42, UR45, 0xc ;  /* 0x0000002d2a067291 */ /* 0x000fe4000f8e603f */
[----:B------:R-:W-:Y:S01]  /*14f0*/  USHF.R.U32.HI UR4, URZ, 0x4, UR4 ;  /* 0x000000043f047899 */ /* 0x000fe20008011604 */
[----:B------:R-:W-:Y:S01]  /*1500*/  UMOV UR13, 0x40000040 ;  /* 0x40000040000d7882 */ /* 0x000fe20000000000 */
[----:B------:R-:W-:-:S02]  /*1510*/  UMOV UR15, 0x40000040 ;  /* 0x40000040000f7882 */ /* 0x000fc40000000000 */
[----:B------:R-:W-:Y:S01]  /*1520*/  ULOP3.LUT UR4, UR4, 0x3fff, URZ, 0xc0, !UPT ;  /* 0x00003fff04047892 */ /* 0x000fe2000f8ec03f */
[----:B------:R-:W-:Y:S01]  /*1530*/  UMOV UR12, UR6 ;  /* 0x00000006000c7c82 */ /* 0x000fe20008000000 */
[----:B------:R-:W-:Y:S02]  /*1540*/  UIADD3 UR5, UR6, 0x400, URZ ;  /* 0x0000040006057890 */ /* 0x000fe4000fffe03f */
[----:B------:R-:W-:Y:S02]  /*1550*/  ULOP3.LUT UR8, UR4, 0x10000, URZ, 0xfc, !UPT ;  /* 0x0001000004087892 */ /* 0x000fe4000f8efc3f */
[----:B------:R-:W-:Y:S02]  /*1560*/  UIADD3 UR7, UR6, 0x806, URZ ;  /* 0x0000080606077890 */ /* 0x000fe4000fffe03f */
[----:B------:R-:W-:Y:S02]  /*1570*/  ULEA UR4, UR42, UR8, 0xa ;  /* 0x000000082a047291 */ /* 0x000fe4000f8e503f */
[----:B------:R-:W-:-:S02]  /*1580*/  UIADD3 UR10, UR6, 0xc06, URZ ;  /* 0x00000c06060a7890 */ /* 0x000fc4000fffe03f */
[----:B------:R-:W-:-:S03]  /*1590*/  UIADD3 UR9, UR4, 0x206, URZ ;  /* 0x0000020604097890 */ /* 0x000fc6000fffe03f */
[----:B------:R-:W-:Y:S02]  /*15a0*/  UMOV UR14, UR4 ;  /* 0x00000004000e7c82 */ /* 0x000fe40008000000 */
[----:B------:R-:W-:Y:S01]  /*15b0*/  HGMMA.64x64x16.F32 R56, gdesc[UR12], RZ, !UPT, gsb0 ;  /* 0x00e000000c3879f0 */ /* 0x000fe2000c0008ff */
[----:B------:R-:W-:Y:S01]  /*15c0*/  UMOV UR12, UR5 ;  /* 0x00000005000c7c82 */ /* 0x000fe20008000000 */
[----:B------:R-:W-:Y:S01]  /*15d0*/  UMOV UR13, 0x40000040 ;  /* 0x40000040000d7882 */ /* 0x000fe20000000000 */
[----:B------:R-:W-:Y:S01]  /*15e0*/  UIADD3 UR5, UR6, 0x402, URZ ;  /* 0x0000040206057890 */ /* 0x000fe2000fffe03f */
[----:B------:R-:W-:Y:S02]  /*15f0*/  WARPGROUP.DEPBAR.LE gsb0, 0x0 ;  /* 0x00008000000079c5 */ /* 0x000fe40000010000 */
[----:B------:R-:W-:-:S06]  /*1600*/  WARPGROUP.ARRIVE ;  /* 0x00000000000079c5 */ /* 0x000fcc0000000000 */
[----:B------:R-:W-:Y:S01]  /*1610*/  HGMMA.64x64x16.F32 R24, gdesc[UR12], RZ, !UPT, gsb0 ;  /* 0x00e000000c1879f0 */ /* 0x000fe2000c0008ff */
[----:B------:R-:W-:Y:S02]  /*1620*/  UIADD3 UR12, UR6, 0x2, URZ ;  /* 0x00000002060c7890 */ /* 0x000fe4000fffe03f */
[----:B------:R-:W-:Y:S01]  /*1630*/  UIADD3 UR14, UR4, 0x2, URZ ;  /* 0x00000002040e7890 */ /* 0x000fe2000fffe03f */
[----:B------:R-:W-:Y:S01]  /*1640*/  UMOV UR13, 0x40000040 ;  /* 0x40000040000d7882 */ /* 0x000fe20000000000 */
[----:B------:R-:W-:Y:S01]  /*1650*/  UMOV UR15, 0x40000040 ;  /* 0x40000040000f7882 */ /* 0x000fe20000000000 */
[----:B------:R-:W-:Y:S02]  /*1660*/  WARPGROUP.DEPBAR.LE gsb0, 0x0 ;  /* 0x00008000000079c5 */ /* 0x000fe40000010000 */
[----:B------:R-:W-:-:S06]  /*1670*/  WARPGROUP.ARRIVE ;  /* 0x00000000000079c5 */ /* 0x000fcc0000000000 */
[----:B------:R-:W-:Y:S01]  /*1680*/  HGMMA.64x64x16.F32 R56, gdesc[UR12], R56, gsb0 ;  /* 0x00e000000c3879f0 */ /* 0x000fe20008000838 */
[----:B------:R-:W-:Y:S01]  /*1690*/  UMOV UR12, UR5 ;  /* 0x00000005000c7c82 */ /* 0x000fe20008000000 */
[----:B------:R-:W-:Y:S01]  /*16a0*/  UMOV UR13, 0x40000040 ;  /* 0x40000040000d7882 */ /* 0x000fe20000000000 */
[----:B------:R-:W-:Y:S01]  /*16b0*/  UIADD3 UR5, UR6, 0x404, URZ ;  /* 0x0000040406057890 */ /* 0x000fe2000fffe03f */
[----:B------:R-:W-:Y:S02]  /*16c0*/  WARPGROUP.DEPBAR.LE gsb0, 0x0 ;  /* 0x00008000000079c5 */ /* 0x000fe40000010000 */
[----:B------:R-:W-:-:S06]  /*16d0*/  WARPGROUP.ARRIVE ;  /* 0x00000000000079c5 */ /* 0x000fcc0000000000 */
[----:B------:R-:W-:Y:S01]  /*16e0*/  HGMMA.64x64x16.F32 R24, gdesc[UR12], R24, gsb0 ;  /* 0x00e000000c1879f0 */ /* 0x000fe20008000818 */
        /* <DEDUP_REMOVED lines=56> */
[----:B------:R-:W-:Y:S01]  /*1a70*/  UMOV UR4, UR7 ;  /* 0x0000000700047c82 */ /* 0x000fe20008000000 */
[----:B------:R-:W-:Y:S01]  /*1a80*/  UMOV UR6, UR9 ;  /* 0x0000000900067c82 */ /* 0x000fe20008000000 */
[----:B------:R-:W-:Y:S01]  /*1a90*/  UMOV UR7, 0x40000040 ;  /* 0x4000004000077882 */ /* 0x000fe20000000000 */
[----:B------:R-:W-:Y:S02]  /*1aa0*/  WARPGROUP.DEPBAR.LE gsb0, 0x0 ;  /* 0x00008000000079c5 */ /* 0x000fe40000010000 */
[----:B------:R-:W-:-:S06]  /*1ab0*/  WARPGROUP.ARRIVE ;  /* 0x00000000000079c5 */ /* 0x000fcc0000000000 */
[----:B------:R-:W-:Y:S01]  /*1ac0*/  HGMMA.64x64x16.F32 R56, gdesc[UR12], R56, gsb0 ;  /* 0x00e000000c3879f0 */ /* 0x000fe20008000838 */
[----:B------:R-:W-:Y:S01]  /*1ad0*/  UMOV UR12, UR5 ;  /* 0x00000005000c7c82 */ /* 0x000fe20008000000 */
[----:B------:R-:W-:Y:S01]  /*1ae0*/  UMOV UR13, 0x40000040 ;  /* 0x40000040000d7882 */ /* 0x000fe20000000000 */
[----:B------:R-:W-:Y:S01]  /*1af0*/  UMOV UR5, 0x40000040 ;  /* 0x4000004000057882 */ /* 0x000fe20000000000 */
[----:B------:R-:W-:Y:S02]  /*1b00*/  WARPGROUP.DEPBAR.LE gsb0, 0x0 ;  /* 0x00008000000079c5 */ /* 0x000fe40000010000 */
[----:B------:R-:W-:-:S06]  /*1b10*/  WARPGROUP.ARRIVE ;  /* 0x00000000000079c5 */ /* 0x000fcc0000000000 */
[----:B------:R-:W-:Y:S03]  /*1b20*/  HGMMA.64x64x16.F32 R24, gdesc[UR12], R24, gsb0 ;  /* 0x00e000000c1879f0 */ /* 0x000fe60008000818 */
[----:B------:R-:W-:Y:S02]  /*1b30*/  WARPGROUP.DEPBAR.LE gsb0, 0x0 ;  /* 0x00008000000079c5 */ /* 0x000fe40000010000 */
[----:B------:R-:W-:-:S06]  /*1b40*/  WARPGROUP.ARRIVE ;  /* 0x00000000000079c5 */ /* 0x000fcc0000000000 */
[----:B------:R-:W-:Y:S01]  /*1b50*/  HGMMA.64x64x16.F32 R56, gdesc[UR4], R56, gsb0 ;  /* 0x00e00000043879f0 */ /* 0x000fe20008000838 */
[----:B------:R-:W-:Y:S01]  /*1b60*/  UMOV UR4, UR10 ;  /* 0x0000000a00047c82 */ /* 0x000fe20008000000 */
[----:B------:R-:W-:Y:S01]  /*1b70*/  UMOV UR5, 0x40000040 ;  /* 0x4000004000057882 */ /* 0x000fe20000000000 */
[----:B------:R-:W-:Y:S02]  /*1b80*/  WARPGROUP.DEPBAR.LE gsb0, 0x0 ;  /* 0x00008000000079c5 */ /* 0x000fe40000010000 */
[----:B------:R-:W-:-:S06]  /*1b90*/  WARPGROUP.ARRIVE ;  /* 0x00000000000079c5 */ /* 0x000fcc0000000000 */
[----:B------:R-:W-:Y:S03]  /*1ba0*/  HGMMA.64x64x16.F32 R24, gdesc[UR4], R24, gsb0 ;  /* 0x00e00000041879f0 */ /* 0x000fe60008000818 */
[----:B------:R-:W-:Y:S02]  /*1bb0*/  WARPGROUP.DEPBAR.LE gsb0, 0x0 ;  /* 0x00008000000079c5 */ /* 0x000fe40000010000 */
[----:B------:R-:W-:Y:S05]  /*1bc0*/  @!P2 BRA `(.L_x_18) ;  /* 0x00000008004ca947 */ /* 0x000fea0003800000 */
[----:B------:R-:W-:Y:S01]  /*1bd0*/  UIADD3 UR13, UR42, 0x1, URZ ;  /* 0x000000012a0d7890 */ /* 0x000fe2000fffe03f */
[----:B01----:R-:W-:Y:S01]  /*1be0*/  IMAD.U32 R0, RZ, RZ, UR44 ;  /* 0x0000002cff007e24 */ /* 0x003fe2000f8e00ff */
[----:B------:R-:W-:Y:S02]  /*1bf0*/  UMOV UR9, UR42 ;  /* 0x0000002a00097c82 */ /* 0x000fe40008000000 */
[----:B------:R-:W-:-:S04]  /*1c00*/  UISETP.NE.AND UP0, UPT, UR13, 0x2, UPT ;  /* 0x000000020d00788c */ /* 0x000fc8000bf05270 */
[----:B------:R-:W-:Y:S02]  /*1c10*/  USEL UR4, URZ, 0x1, UP0 ;  /* 0x000000013f047887 */ /* 0x000fe40008000000 */
[----:B------:R-:W-:Y:S02]  /*1c20*/  USEL UR13, UR13, URZ, UP0 ;  /* 0x0000003f0d0d7287 */ /* 0x000fe40008000000 */
[----:B------:R-:W-:-:S06]  /*1c30*/  ULOP3.LUT UR4, UR40, UR4, URZ, 0x3c, !UPT ;  /* 0x0000000428047292 */ /* 0x000fcc000f8e3c3f */
[----:B------:R-:W-:-:S07]  /*1c40*/  IMAD.U32 R5, RZ, RZ, UR4 ;  /* 0x00000004ff057e24 */ /* 0x000fce000f8e00ff */
.L_x_25:
[----:B01----:R-:W-:Y:S05]  /*1c50*/  @!P0 BRA `(.L_x_19) ;  /* 0x0000000000048947 */ /* 0x003fea0003800000 */
[----:B------:R-:W-:Y:S01]  /*1c60*/  BPT.TRAP 0x1 ;  /* 0x000000040000795c */ /* 0x000fe20000300000 */
.L_x_19:
[----:B------:R-:W0:Y:S01]  /*1c70*/  S2UR UR4, SR_CgaCtaId ;  /* 0x00000000000479c3 */ /* 0x000e220000008800 */
[----:B------:R-:W-:Y:S01]  /*1c80*/  UMOV UR10, 0x400 ;  /* 0x00000400000a7882 */ /* 0x000fe20000000000 */
[----:B------:R-:W-:Y:S01]  /*1c90*/  SHF.L.U32 R3, R5, 0x1f, RZ ;  /* 0x0000001f05037819 */ /* 0x000fe200000006ff */
[----:B0-----:R-:W-:-:S04]  /*1ca0*/  ULEA UR10, UR4, UR10, 0x18 ;  /* 0x0000000a040a7291 */ /* 0x001fc8000f8ec03f */
[----:B------:R-:W-:-:S09]  /*1cb0*/  ULEA UR4, UR13, UR10, 0x3 ;  /* 0x0000000a0d047291 */ /* 0x000fd2000f8e183f */
[----:B------:R0:W1:Y:S01]  /*1cc0*/  SYNCS.PHASECHK.TRANS64.TRYWAIT P1, [UR4], R3 ;  /* 0x00000003ff0075a7 */ /* 0x0000620008020144 */
[----:B------:R-:W-:Y:S05]  /*1cd0*/  @!P0 BRA `(.L_x_20) ;  /* 0x0000000000048947 */ /* 0x000fea0003800000 */
[----:B------:R-:W-:Y:S01]  /*1ce0*/  BPT.TRAP 0x1 ;  /* 0x000000040000795c */ /* 0x000fe20000300000 */
.L_x_20:
[----:B-1----:R-:W-:Y:S05]  /*1cf0*/  @P1 BRA `(.L_x_21) ;  /* 0x0000000000081947 */ /* 0x002fea0003800000 */
[----:B------:R-:W1:Y:S02]  /*1d00*/  SYNCS.PHASECHK.TRANS64.TRYWAIT P1, [UR4], R3 ;  /* 0x00000003ff0075a7 */ /* 0x000e640008020144 */
[----:B-1----:R-:W-:Y:S05]  /*1d10*/  @!P1 BRA `(.L_x_22) ;  /* 0x0000007000b09947 */ /* 0x002fea0003800000 */
.L_x_21:
[----:B------:R-:W-:Y:S01]  /*1d20*/  ULEA UR12, UR13, UR8, 0xa ;  /* 0x000000080d0c7291 */ /* 0x000fe2000f8e503f */
[----:B------:R-:W-:Y:S01]  /*1d30*/  WARPGROUP.ARRIVE ;  /* 0x00000000000079c5 */ /* 0x000fe20000000000 */
[----:B------:R-:W-:Y:S01]  /*1d40*/  ULEA UR11, UR13, UR45, 0xc ;  /* 0x0000002d0d0b7291 */ /* 0x000fe2000f8e603f */
[----:B------:R-:W-:Y:S01]  /*1d50*/  UMOV UR7, 0x40000040 ;  /* 0x4000004000077882 */ /* 0x000fe20000000000 */
[----:B------:R-:W-:Y:S02]  /*1d60*/  UMOV UR5, 0x40000040 ;  /* 0x4000004000057882 */ /* 0x000fe40000000000 */
[----:B------:R-:W-:Y:S01]  /*1d70*/  UIADD3 UR14, UR11, 0x400, URZ ;  /* 0x000004000b0e7890 */ /* 0x000fe2000fffe03f */
[----:B------:R-:W-:Y:S02]  /*1d80*/  UMOV UR6, UR12 ;  /* 0x0000000c00067c82 */ /* 0x000fe40008000000 */
[----:B------:R-:W-:Y:S02]  /*1d90*/  UMOV UR4, UR11 ;  /* 0x0000000b00047c82 */ /* 0x000fe40008000000 */
[----:B------:R-:W-:Y:S01]  /*1da0*/  HGMMA.64x64x16.F32 R56, gdesc[UR4], R56, gsb0 ;  /* 0x00e00000043879f0 */ /* 0x000fe20008000838 */
[----:B------:R-:W-:Y:S01]  /*1db0*/  UMOV UR5, 0x40000040 ;  /* 0x4000004000057882 */ /* 0x000fe20000000000 */
[----:B------:R-:W-:Y:S01]  /*1dc0*/  UMOV UR4, UR14 ;  /* 0x0000000e00047c82 */ /* 0x000fe20008000000 */
[----:B------:R-:W-:Y:S01]  /*1dd0*/  UIADD3 UR14, UR11, 0x402, URZ ;  /* 0x000004020b0e7890 */ /* 0x000fe2000fffe03f */
[----:B------:R-:W-:-:S02]  /*1de0*/  WARPGROUP.DEPBAR.LE gsb0, 0x0 ;  /* 0x00008000000079c5 */ /* 0x000fc40000010000 */
        /* <DEDUP_REMOVED lines=76> */
[----:B------:R-:W-:Y:S02]  /*22b0*/  WARPGROUP.DEPBAR.LE gsb0, 0x0 ;  /* 0x00008000000079c5 */ /* 0x000fe40000010000 */
[----:B------:R-:W-:-:S06]  /*22c0*/  WARPGROUP.ARRIVE ;  /* 0x00000000000079c5 */ /* 0x000fcc0000000000 */
[----:B------:R-:W-:Y:S01]  /*22d0*/  HGMMA.64x64x16.F32 R24, gdesc[UR4], R24, gsb0 ;  /* 0x00e00000041879f0 */ /* 0x000fe20008000818 */
[----:B------:R-:W-:Y:S02]  /*22e0*/  UIADD3 UR6, UR12, 0x206, URZ ;  /* 0x000002060c067890 */ /* 0x000fe4000fffe03f */
[----:B------:R-:W-:Y:S01]  /*22f0*/  UIADD3 UR4, UR11, 0x806, URZ ;  /* 0x000008060b047890 */ /* 0x000fe2000fffe03f */
[----:B------:R-:W-:Y:S01]  /*2300*/  UMOV UR7, 0x40000040 ;  /* 0x4000004000077882 */ /* 0x000fe20000000000 */
[----:B------:R-:W-:Y:S01]  /*2310*/  UMOV UR5, 0x40000040 ;  /* 0x4000004000057882 */ /* 0x000fe20000000000 */
[----:B------:R-:W-:Y:S01]  /*2320*/  UIADD3 UR11, UR11, 0xc06, URZ ;  /* 0x00000c060b0b7890 */ /* 0x000fe2000fffe03f */
        /* <DEDUP_REMOVED lines=10> */
[----:B------:R-:W-:Y:S01]  /*23d0*/  BPT.TRAP 0x1 ;  /* 0x000000040000795c */ /* 0x000fe20000300000 */
.L_x_23:
[----:B------:R-:W-:Y:S01]  /*23e0*/  ULEA UR10, UR9, UR10, 0x3 ;  /* 0x0000000a090a7291 */ /* 0x000fe2000f8e183f */
[----:B------:R-:W-:-:S03]  /*23f0*/  ISETP.GT.U32.AND P1, PT, R18, 0x1, PT ;  /* 0x000000011200780c */ /* 0x000fc60003f24070 */
[----:B------:R-:W-:-:S04]  /*2400*/  UIADD3 UR10, UR10, 0x10, URZ ;  /* 0x000000100a0a7890 */ /* 0x000fc8000fffe03f */
[----:B------:R-:W-:-:S09]  /*2410*/  UPRMT UR10, URZ, 0x654, UR10 ;  /* 0x000006543f0a7896 */ /* 0x000fd2000800000a */
[----:B------:R-:W-:Y:S01]  /*2420*/  SYNCS.ARRIVE.TRANS64.RED.A1T0 RZ, [UR10], RZ ;  /* 0x000000ffffff79a7 */ /* 0x000fe2000810040a */
[----:B------:R-:W-:Y:S05]  /*2430*/  @P1 BRA `(.L_x_24) ;  /* 0x0000000000041947 */ /* 0x000fea0003800000 */
[----:B------:R-:W-:Y:S01]  /*2440*/  BPT.TRAP 0x1 ;  /* 0x000000040000795c */ /* 0x000fe20000300000 */
.L_x_24:
[----:B------:R-:W-:Y:S01]  /*2450*/  UIADD3 UR13, UR13, 0x1, URZ ;  /* 0x000000010d0d7890 */ /* 0x000fe2000fffe03f */
[C---:B------:R-:W-:Y:S01]  /*2460*/  ISETP.GT.AND P1, PT, R0.reuse, 0x1, PT ;  /* 0x000000010000780c */ /* 0x040fe20003f24270 */
[----:B------:R-:W-:Y:S01]  /*2470*/  UIADD3 UR9, UR9, 0x1, URZ ;  /* 0x0000000109097890 */ /* 0x000fe2000fffe03f */
[----:B------:R-:W-:Y:S01]  /*2480*/  VIADD R0, R0, 0xffffffff ;  /* 0xffffffff00007836 */ /* 0x000fe20000000000 */
[----:B------:R-:W-:Y:S02]  /*2490*/  UISETP.NE.AND UP0, UPT, UR13, 0x2, UPT ;  /* 0x000000020d00788c */ /* 0x000fe4000bf05270 */
[----:B------:R-:W-:Y:S02]  /*24a0*/  UISETP.NE.AND UP1, UPT, UR9, 0x2, UPT ;  /* 0x000000020900788c */ /* 0x000fe4000bf25270 */
[----:B------:R-:W-:Y:S02]  /*24b0*/  USEL UR4, URZ, 0x1, UP0 ;  /* 0x000000013f047887 */ /* 0x000fe40008000000 */
[----:B------:R-:W-:-:S02]  /*24c0*/  USEL UR13, UR13, URZ, UP0 ;  /* 0x0000003f0d0d7287 */ /* 0x000fc40008000000 */
[----:B------:R-:W-:Y:S02]  /*24d0*/  USEL UR9, UR9, URZ, UP1 ;  /* 0x0000003f09097287 */ /* 0x000fe40008800000 */
[----:B------:R-:W-:Y:S01]  /*24e0*/  LOP3.LUT R5, R5, UR4, RZ, 0x3c, !PT ;  /* 0x0000000405057c12 */ /* 0x000fe2000f8e3cff */
[----:B------:R-:W-:Y:S09]  /*24f0*/  @P1 BRA `(.L_x_25) ;  /* 0xfffffff400d41947 */ /* 0x000ff2000383ffff */
.L_x_18:
[----:B01----:R-:W0:Y:S02]  /*2500*/  LDC R0, c[0x0][0x28c] ;  /* 0x0000a300ff007b82 */ /* 0x003e240000000800 */
[----:B0-----:R-:W-:-:S13]  /*2510*/  ISETP.GE.AND P1, PT, R0, 0x1, PT ;  /* 0x000000010000780c */ /* 0x001fda0003f26270 */
[----:B------:R-:W-:Y:S05]  /*2520*/  @!P1 BRA `(.L_x_26) ;  /* 0x0000000000389947 */ /* 0x000fea0003800000 */
[----:B------:R-:W-:Y:S05]  /*2530*/  @!P0 BRA `(.L_x_27) ;  /* 0x0000000000048947 */ /* 0x000fea0003800000 */
[----:B------:R-:W-:Y:S01]  /*2540*/  BPT.TRAP 0x1 ;  /* 0x000000040000795c */ /* 0x000fe20000300000 */
.L_x_27:
[----:B------:R-:W0:Y:S01]  /*2550*/  S2UR UR6, SR_CgaCtaId ;  /* 0x00000000000679c3 */ /* 0x000e220000008800 */
[----:B------:R-:W-:Y:S01]  /*2560*/  UIADD3 UR4, UR44, UR42, URZ ;  /* 0x0000002a2c047290 */ /* 0x000fe2000fffe03f */
[----:B------:R-:W-:Y:S01]  /*2570*/  ISETP.GT.U32.AND P0, PT, R18, 0x1, PT ;  /* 0x000000011200780c */ /* 0x000fe20003f04070 */
[----:B------:R-:W-:Y:S02]  /*2580*/  UMOV UR5, 0x400 ;  /* 0x0000040000057882 */ /* 0x000fe40000000000 */
[----:B------:R-:W-:-:S04]  /*2590*/  USHF.L.U32 UR4, UR4, 0x3, URZ ;  /* 0x0000000304047899 */ /* 0x000fc8000800063f */
[----:B------:R-:W-:Y:S02]  /*25a0*/  ULOP3.LUT UR4, UR4, 0x8, URZ, 0xc0, !UPT ;  /* 0x0000000804047892 */ /* 0x000fe4000f8ec03f */
[----:B0-----:R-:W-:-:S04]  /*25b0*/  ULEA UR5, UR6, UR5, 0x18 ;  /* 0x0000000506057291 */ /* 0x001fc8000f8ec03f */
[----:B------:R-:W-:-:S04]  /*25c0*/  UIADD3 UR4, UR5, 0x10, UR4 ;  /* 0x0000001005047890 */ /* 0x000fc8000fffe004 */
[----:B------:R-:W-:-:S09]  /*25d0*/  UPRMT UR4, URZ, 0x654, UR4 ;  /* 0x000006543f047896 */ /* 0x000fd20008000004 */
[----:B------:R-:W-:Y:S01]  /*25e0*/  SYNCS.ARRIVE.TRANS64.RED.A1T0 RZ, [UR4], RZ ;  /* 0x000000ffffff79a7 */ /* 0x000fe20008100404 */
[----:B------:R-:W-:Y:S05]  /*25f0*/  @P0 BRA `(.L_x_26) ;  /* 0x0000000000040947 */ /* 0x000fea0003800000 */
[----:B------:R-:W-:Y:S01]  /*2600*/  BPT.TRAP 0x1 ;  /* 0x000000040000795c */ /* 0x000fe20000300000 */
.L_x_26:
[----:B------:R-:W-:Y:S01]  /*2610*/  IMAD.SHL.U32 R101, R101, 0x40, RZ ;  /* 0x0000004065657824 */ /* 0x000fe200078e00ff */
[----:B------:R-:W-:Y:S01]  /*2620*/  ULDC UR6, c[0x0][0x288] ;  /* 0x0000a20000067ab9 */ /* 0x000fe20000000800 */
[----:B------:R-:W-:Y:S01]  /*2630*/  SHF.R.S32.HI R21, RZ, 0x1f, R19 ;  /* 0x0000001fff157819 */ /* 0x000fe20000011413 */
[----:B------:R-:W-:Y:S01]  /*2640*/  IMAD.SHL.U32 R3, R109, 0x100, RZ ;  /* 0x000001006d037824 */ /* 0x000fe200078e00ff */
[----:B------:R-:W-:Y:S01]  /*2650*/  ULDC.64 UR4, c[0x0][0x5d0] ;  /* 0x0001740000047ab9 */ /* 0x000fe20000000a00 */
[----:B------:R-:W-:Y:S01]  /*2660*/  LOP3.LUT R8, R101, 0x6, R96, 0xf8, !PT ;  /* 0x0000000665087812 */ /* 0x000fe200078ef860 */
[----:B------:R-:W-:Y:S01]  /*2670*/  IMAD.WIDE R108, R109, 0x100, R22 ;  /* 0x000001006d6c7825 */ /* 0x000fe200078e0216 */
[----:B------:R-:W-:Y:S01]  /*2680*/  ISETP.GE.AND P0, PT, R101, UR6, PT ;  /* 0x0000000665007c0c */ /* 0x000fe2000bf06270 */
[----:B------:R-:W-:Y:S01]  /*2690*/  ULDC UR6, c[0x0][0x284] ;  /* 0x0000a10000067ab9 */ /* 0x000fe20000000800 */
[----:B------:R-:W-:Y:S01]  /*26a0*/  SHF.R.S32.HI R9, RZ, 0x1f, R8 ;  /* 0x0000001fff097819 */ /* 0x000fe20000011408 */
[----:B------:R-:W-:Y:S01]  /*26b0*/  IMAD R0, R21, UR4, RZ ;  /* 0x0000000415007c24 */ /* 0x000fe2000f8e02ff */
[----:B------:R-:W-:-:S03]  /*26c0*/  ISETP.GE.OR P0, PT, R3, UR6, P0 ;  /* 0x0000000603007c0c */ /* 0x000fc60008706670 */
[C---:B------:R-:W-:Y:S02]  /*26d0*/  IMAD R7, R19.reuse, UR5, R0 ;  /* 0x0000000513077c24 */ /* 0x040fe4000f8e0200 */
[----:B------:R-:W-:Y:S01]  /*26e0*/  IMAD.WIDE.U32 R4, R19, UR4, R8 ;  /* 0x0000000413047c25 */ /* 0x000fe2000f8e0008 */
[----:B------:R-:W-:-:S03]  /*26f0*/  ULDC.64 UR4, c[0x0][0x5c8] ;  /* 0x0001720000047ab9 */ /* 0x000fc60000000a00 */
[----:B------:R-:W-:Y:S02]  /*2700*/  IMAD R11, R109, UR4, RZ ;  /* 0x000000046d0b7c24 */ /* 0x000fe4000f8e02ff */
[----:B------:R-:W-:Y:S02]  /*2710*/  IMAD.IADD R5, R5, 0x1, R7 ;  /* 0x0000000105057824 */ /* 0x000fe400078e0207 */
[C---:B------:R-:W-:Y:S02]  /*2720*/  IMAD R11, R108.reuse, UR5, R11 ;  /* 0x000000056c0b7c24 */ /* 0x040fe4000f8e020b */
[----:B------:R-:W-:-:S04]  /*2730*/  IMAD.WIDE.U32 R112, R108, UR4, R4 ;  /* 0x000000046c707c25 */ /* 0x000fc8000f8e0004 */
[----:B------:R-:W-:Y:S01]  /*2740*/  IMAD.MOV.U32 R0, RZ, RZ, -0x1 ;  /* 0xffffffffff007424 */ /* 0x000fe200078e00ff */
[----:B------:R-:W-:Y:S06]  /*2750*/  @P0 BRA `(.L_x_28) ;  /* 0x0000004c00000947 */ /* 0x000fec0003800000 */
[----:B-----5:R-:W-:Y:S01]  /*2760*/  FSETP.NEU.AND P1, PT, R89, RZ, PT ;  /* 0x000000ff5900720b */ /* 0x020fe20003f2d000 */
[----:B------:R-:W-:Y:S01]  /*2770*/  IMAD.IADD R4, R90, 0x1, -R101 ;  /* 0x000000015a047824 */ /* 0x000fe200078e0a65 */
[----:B------:R-:W-:Y:S01]  /*2780*/  BSSY B0, `(.L_x_28) ;  /* 0x00004bd000007945 */ /* 0x000fe20003800000 */
[----:B------:R-:W-:Y:S02]  /*2790*/  IMAD.IADD R3, R100, 0x1, -R3 ;  /* 0x0000000164037824 */ /* 0x000fe400078e0a03 */
[----:B------:R-:W-:Y:S01]  /*27a0*/  IMAD.IADD R105, R113, 0x1, R11 ;  /* 0x0000000171697824 */ /* 0x000fe200078e020b */
[----:B------:R-:W-:-:S04]  /*27b0*/  ISETP.GT.AND P6, PT, R4, RZ, PT ;  /* 0x000000ff0400720c */ /* 0x000fc80003fc4270 */
[----:B------:R-:W-:-:S03]  /*27c0*/  ISETP.GT.AND P0, PT, R3, RZ, P6 ;  /* 0x000000ff0300720c */ /* 0x000fc60003704270 */
[----:B------:R-:W-:Y:S10]  /*27d0*/  @!P1 BRA `(.L_x_29) ;  /* 0x0000003400709947 */ /* 0x000ff40003800000 */
[----:B------:R-:W0:Y:S01]  /*27e0*/  LDC.64 R14, c[0x0][0x5b8] ;  /* 0x00016e00ff0e7b82 */ /* 0x000e220000000a00 */
[----:B------:R-:W-:-:S07]  /*27f0*/  ULDC.64 UR4, c[0x0][0x5c0] ;  /* 0x0001700000047ab9 */ /* 0x000fce0000000a00 */
[----:B------:R-:W1:Y:S08]  /*2800*/  LDC.64 R106, c[0x0][0x5b0] ;  /* 0x00016c00ff6a7b82 */ /* 0x000e700000000a00 */
[----:B------:R-:W2:Y:S01]  /*2810*/  LDC.64 R12, c[0x0][0x5a8] ;  /* 0x00016a00ff0c7b82 */ /* 0x000ea20000000a00 */
[-C--:B0-----:R-:W-:Y:S02]  /*2820*/  IMAD R6, R21, R14.reuse, RZ ;  /* 0x0000000e15067224 */ /* 0x081fe400078e02ff */
[----:B------:R-:W-:-:S04]  /*2830*/  IMAD.WIDE.U32 R20, R19, R14, R8 ;  /* 0x0000000e13147225 */ /* 0x000fc800078e0008 */
[----:B------:R-:W-:Y:S02]  /*2840*/  IMAD R101, R19, R15, R6 ;  /* 0x0000000f13657224 */ /* 0x000fe400078e0206 */
[-C--:B-1----:R-:W-:Y:S02]  /*2850*/  IMAD R5, R109, R106.reuse, RZ ;  /* 0x0000006a6d057224 */ /* 0x082fe400078e02ff */
[----:B------:R-:W-:Y:S02]  /*2860*/  IMAD.IADD R103, R21, 0x1, R101 ;  /* 0x0000000115677824 */ /* 0x000fe400078e0265 */
[----:B------:R-:W-:Y:S02]  /*2870*/  IMAD.MOV.U32 R102, RZ, RZ, R20 ;  /* 0x000000ffff667224 */ /* 0x000fe400078e0014 */
[C---:B------:R-:W-:Y:S02]  /*2880*/  IMAD R119, R108.reuse, R107, R5 ;  /* 0x0000006b6c777224 */ /* 0x040fe400078e0205 */
[----:B------:R-:W-:-:S04]  /*2890*/  IMAD.WIDE.U32 R6, R108, R106, R102 ;  /* 0x0000006a6c067225 */ /* 0x000fc800078e0066 */
[----:B------:R-:W-:Y:S01]  /*28a0*/  IMAD.IADD R5, R7, 0x1, R119 ;  /* 0x0000000107057824 */ /* 0x000fe200078e0277 */
[----:B--2---:R-:W-:-:S04]  /*28b0*/  LEA R10, P1, R6, R12, 0x1 ;  /* 0x0000000c060a7211 */ /* 0x004fc800078208ff */
[----:B------:R-:W-:-:S05]  /*28c0*/  LEA.HI.X R11, R6, R13, R5, 0x1, P1 ;  /* 0x0000000d060b7211 */ /* 0x000fca00008f0c05 */
[----:B------:R-:W2:Y:S01]  /*28d0*/  @P0 LDG.E.LTC128B.U16 R5, desc[UR36][R10.64] ;  /* 0x000000240a050981 */ /* 0x000ea2000c1e1520 */
[----:B------:R-:W-:Y:S01]  /*28e0*/  ISETP.GT.AND P4, PT, R4, 0x1, PT ;  /* 0x000000010400780c */ /* 0x000fe20003f84270 */
[----:B------:R-:W-:Y:S01]  /*28f0*/  IMAD.WIDE.U32 R6, R108, R106, R8 ;  /* 0x0000006a6c067225 */ /* 0x000fe200078e0008 */
[----:B------:R-:W-:Y:S01]  /*2900*/  BSSY B1, `(.L_x_30) ;  /* 0x0000013000017945 */ /* 0x000fe20003800000 */
[----:B------:R-:W-:Y:S02]  /*2910*/  SHF.L.U64.HI R113, R106, 0x3, R107 ;  /* 0x000000036a717819 */ /* 0x000fe4000001026b */
[----:B------:R-:W-:Y:S01]  /*2920*/  IMAD.IADD R7, R119, 0x1, R7 ;  /* 0x0000000177077824 */ /* 0x000fe200078e0207 */
[----:B------:R-:W-:Y:S01]  /*2930*/  P2R R117, PR, RZ, 0x10 ;  /* 0x00000010ff757803 */ /* 0x000fe20000000000 */
[----:B------:R-:W-:-:S04]  /*2940*/  IMAD.WIDE.U32 R110, R19, R14, R6 ;  /* 0x0000000e136e7225 */ /* 0x000fc800078e0006 */
[----:B------:R-:W-:Y:S01]  /*2950*/  IMAD.IADD R7, R101, 0x1, R111 ;  /* 0x0000000165077824 */ /* 0x000fe200078e026f */
[----:B------:R-:W-:-:S04]  /*2960*/  LEA R6, P2, R110, R12, 0x1 ;  /* 0x0000000c6e067211 */ /* 0x000fc800078408ff */
[----:B------:R-:W-:Y:S01]  /*2970*/  LEA.HI.X R7, R110, R13, R7, 0x1, P2 ;  /* 0x0000000d6e077211 */ /* 0x000fe200010f0c07 */
[----:B--2---:R-:W-:-:S05]  /*2980*/  HADD2.F32 R104, -RZ, R5.H0_H0 ;  /* 0x20000005ff687230 */ /* 0x004fca0000004100 */
[----:B------:R-:W-:Y:S01]  /*2990*/  FMUL R15, R104, R89 ;  /* 0x00000059680f7220 */ /* 0x000fe20000400000 */
[----:B------:R-:W-:-:S03]  /*29a0*/  LEA R104, P1, R112, UR4, 0x1 ;  /* 0x0000000470687c11 */ /* 0x000fc6000f8208ff */
[----:B------:R-:W-:Y:S01]  /*29b0*/  FFMA R15, R56, R88, R15 ;  /* 0x00000058380f7223 */ /* 0x000fe2000000000f */
[----:B------:R-:W-:Y:S01]  /*29c0*/  LEA.HI.X R105, R112, UR5, R105, 0x1, P1 ;  /* 0x0000000570697c11 */ /* 0x000fe200088f0c69 */
[----:B------:R-:W-:Y:S01]  /*29d0*/  IMAD.SHL.U32 R112, R106, 0x8, RZ ;  /* 0x000000086a707824 */ /* 0x000fe200078e00ff */
[----:B------:R-:W-:Y:S02]  /*29e0*/  ISETP.GT.AND P1, PT, R3, RZ, P4 ;  /* 0x000000ff0300720c */ /* 0x000fe40002724270 */
[----:B------:R-:W-:-:S05]  /*29f0*/  F2FP.F16.F32.PACK_AB R15, RZ, R15 ;  /* 0x0000000fff0f723e */ /* 0x000fca00000000ff */
[----:B------:R0:W-:Y:S06]  /*2a00*/  @P0 STG.E.U16 desc[UR36][R104.64], R15 ;  /* 0x0000000f68000986 */ /* 0x0001ec000c101524 */
[----:B------:R-:W-:Y:S05]  /*2a10*/  @!P1 BRA `(.L_x_31) ;  /* 0x0000000000049947 */ /* 0x000fea0003800000 */
[----:B------:R1:W5:Y:S02]  /*2a20*/  LDG.E.LTC128B.U16 R5, desc[UR36][R6.64+0x2] ;  /* 0x0000022406057981 */ /* 0x000364000c1e1520 */
.L_x_31:
[----:B------:R-:W-:Y:S05]  /*2a30*/  BSYNC B1 ;  /* 0x0000000000017941 */ /* 0x000fea0003800000 */
.L_x_30:
[----:B-----5:R-:W-:Y:S01]  /*2a40*/  HADD2.F32 R10, -RZ, R5.H0_H0 ;  /* 0x20000005ff0a7230 */ /* 0x020fe20000004100 */
[----:B------:R-:W-:Y:S01]  /*2a50*/  ISETP.GT.AND P0, PT, R3, 0x8, P6 ;  /* 0x000000080300780c */ /* 0x000fe20003704270 */
[----:B------:R-:W-:Y:S01]  /*2a60*/  IMAD.WIDE.U32 R114, R108, R106, R112 ;  /* 0x0000006a6c727225 */ /* 0x000fe200078e0070 */
[----:B0-----:R-:W-:-:S03]  /*2a70*/  PRMT R15, R5, 0x7610, R15 ;  /* 0x00007610050f7816 */ /* 0x001fc6000000000f */
[----:B------:R-:W-:Y:S01]  /*2a80*/  FMUL R10, R10, R89 ;  /* 0x000000590a0a7220 */ /* 0x000fe20000400000 */
[----:B------:R-:W-:Y:S01]  /*2a90*/  IMAD.IADD R119, R119, 0x1, R115 ;  /* 0x0000000177777824 */ /* 0x000fe200078e0273 */
[----:B------:R-:W-:Y:S02]  /*2aa0*/  IADD3 R11, P2, R20, R114, RZ ;  /* 0x00000072140b7210 */ /* 0x000fe40007f5e0ff */
[----:B------:R-:W-:-:S03]  /*2ab0*/  FFMA R57, R57, R88, R10 ;  /* 0x0000005839397223 */ /* 0x000fc6000000000a */
[----:B------:R-:W-:Y:S01]  /*2ac0*/  IMAD.X R56, R119, 0x1, R103, P2 ;  /* 0x0000000177387824 */ /* 0x000fe200010e0667 */
[C---:B------:R-:W-:Y:S02]  /*2ad0*/  LEA R10, P2, R11.reuse, R12, 0x1 ;  /* 0x0000000c0b0a7211 */ /* 0x040fe400078408ff */
[----:B------:R-:W-:Y:S02]  /*2ae0*/  F2FP.F16.F32.PACK_AB R57, RZ, R57 ;  /* 0x00000039ff39723e */ /* 0x000fe400000000ff */
[----:B------:R-:W-:Y:S01]  /*2af0*/  LEA.HI.X R11, R11, R13, R56, 0x1, P2 ;  /* 0x0000000d0b0b7211 */ /* 0x000fe200010f0c38 */
[----:B------:R-:W-:Y:S01]  /*2b00*/  @P1 IMAD.MOV.U32 R56, RZ, RZ, R104 ;  /* 0x000000ffff381224 */ /* 0x000fe200078e0068 */
[----:B------:R-:W-:Y:S01]  /*2b10*/  PRMT R111, R57, 0x7610, R111 ;  /* 0x00007610396f7816 */ /* 0x000fe2000000006f */
[----:B------:R-:W-:-:S05]  /*2b20*/  @P1 IMAD.MOV.U32 R57, RZ, RZ, R105 ;  /* 0x000000ffff391224 */ /* 0x000fca00078e0069 */
[----:B------:R0:W-:Y:S04]  /*2b30*/  @P1 STG.E.U16 desc[UR36][R56.64+0x2], R111 ;  /* 0x0000026f38001986 */ /* 0x0001e8000c101524 */
[----:B------:R-:W2:Y:S01]  /*2b40*/  @P0 LDG.E.LTC128B.U16 R15, desc[UR36][R10.64] ;  /* 0x000000240a0f0981 */ /* 0x000ea2000c1e1520 */
[----:B------:R-:W-:Y:S01]  /*2b50*/  IADD3 R114, P1, R8, R114, RZ ;  /* 0x0000007208727210 */ /* 0x000fe20007f3e0ff */
[----:B------:R-:W-:Y:S01]  /*2b60*/  BSSY B1, `(.L_x_32) ;  /* 0x0000012000017945 */ /* 0x000fe20003800000 */
[----:B------:R-:W-:-:S03]  /*2b70*/  SHF.L.U64.HI R121, R94, 0x1, R93 ;  /* 0x000000015e797819 */ /* 0x000fc6000001025d */
[----:B------:R-:W-:Y:S01]  /*2b80*/  IMAD.X R115, R9, 0x1, R119, P1 ;  /* 0x0000000109737824 */ /* 0x000fe200008e0677 */
[----:B------:R-:W-:Y:S01]  /*2b90*/  ISETP.GT.AND P1, PT, R3, 0x8, P4 ;  /* 0x000000080300780c */ /* 0x000fe20002724270 */
[----:B------:R-:W-:Y:S02]  /*2ba0*/  IMAD.SHL.U32 R119, R94, 0x2, RZ ;  /* 0x000000025e777824 */ /* 0x000fe400078e00ff */
[----:B------:R-:W-:-:S04]  /*2bb0*/  IMAD.WIDE.U32 R114, R19, R14, R114 ;  /* 0x0000000e13727225 */ /* 0x000fc800078e0072 */
[----:B0-----:R-:W-:Y:S01]  /*2bc0*/  IMAD.IADD R57, R101, 0x1, R115 ;  /* 0x0000000165397824 */ /* 0x001fe200078e0273 */
[----:B------:R-:W-:-:S04]  /*2bd0*/  LEA R56, P3, R114, R12, 0x1 ;  /* 0x0000000c72387211 */ /* 0x000fc800078608ff */
[----:B------:R-:W-:Y:S01]  /*2be0*/  LEA.HI.X R57, R114, R13, R57, 0x1, P3 ;  /* 0x0000000d72397211 */ /* 0x000fe200018f0c39 */
[----:B--2---:R-:W-:-:S05]  /*2bf0*/  HADD2.F32 R110, -RZ, R15.H0_H0 ;  /* 0x2000000fff6e7230 */ /* 0x004fca0000004100 */
[----:B------:R-:W-:Y:S01]  /*2c00*/  FMUL R5, R110, R89 ;  /* 0x000000596e057220 */ /* 0x000fe20000400000 */
[----:B------:R-:W-:-:S03]  /*2c10*/  IADD3 R110, P2, R119, R104, RZ ;  /* 0x00000068776e7210 */ /* 0x000fc60007f5e0ff */
[----:B------:R-:W-:Y:S02]  /*2c20*/  FFMA R5, R58, R88, R5 ;  /* 0x000000583a057223 */ /* 0x000fe40000000005 */
[----:B------:R-:W-:-:S03]  /*2c30*/  IMAD.X R111, R121, 0x1, R105, P2 ;  /* 0x00000001796f7824 */ /* 0x000fc600010e0669 */
[----:B------:R-:W-:-:S05]  /*2c40*/  F2FP.F16.F32.PACK_AB R5, RZ, R5 ;  /* 0x00000005ff05723e */ /* 0x000fca00000000ff */
[----:B------:R0:W-:Y:S01]  /*2c50*/  @P0 STG.E.U16 desc[UR36][R110.64], R5 ;  /* 0x000000056e000986 */ /* 0x0001e2000c101524 */
[----:B------:R-:W-:Y:S05]  /*2c60*/  @!P1 BRA `(.L_x_33) ;  /* 0x0000000000049947 */ /* 0x000fea0003800000 */
[----:B------:R2:W5:Y:S02]  /*2c70*/  LDG.E.LTC128B.U16 R15, desc[UR36][R56.64+0x2] ;  /* 0x00000224380f7981 */ /* 0x000564000c1e1520 */
.L_x_33:
[----:B------:R-:W-:Y:S05]  /*2c80*/  BSYNC B1 ;  /* 0x0000000000017941 */ /* 0x000fea0003800000 */
.L_x_32:
[----:B-----5:R-:W-:Y:S01]  /*2c90*/  HADD2.F32 R10, -RZ, R15.H0_H0 ;  /* 0x2000000fff0a7230 */ /* 0x020fe20000004100 */
[----:B------:R-:W-:Y:S01]  /*2ca0*/  ISETP.GT.AND P4, PT, R4, 0x8, PT ;  /* 0x000000080400780c */ /* 0x000fe20003f84270 */
[----:B------:R-:W-:Y:S01]  /*2cb0*/  IMAD.MOV.U32 R58, RZ, RZ, R110 ;  /* 0x000000ffff3a7224 */ /* 0x000fe200078e006e */
[----:B------:R-:W-:Y:S01]  /*2cc0*/  BSSY B1, `(.L_x_34) ;  /* 0x000000b000017945 */ /* 0x000fe20003800000 */
[----:B------:R-:W-:Y:S01]  /*2cd0*/  PRMT R114, R15, 0x7610, R114 ;  /* 0x000076100f727816 */ /* 0x000fe20000000072 */
[----:B------:R-:W-:Y:S01]  /*2ce0*/  FMUL R10, R10, R89 ;  /* 0x000000590a0a7220 */ /* 0x000fe20000400000 */
[----:B------:R-:W-:Y:S02]  /*2cf0*/  ISETP.GT.AND P0, PT, R3, RZ, P4 ;  /* 0x000000ff0300720c */ /* 0x000fe40002704270 */
[----:B------:R-:W-:Y:S01]  /*2d00*/  P2R R115, PR, RZ, 0x10 ;  /* 0x00000010ff737803 */ /* 0x000fe20000000000 */
[----:B------:R-:W-:Y:S01]  /*2d10*/  FFMA R10, R59, R88, R10 ;  /* 0x000000583b0a7223 */ /* 0x000fe2000000000a */
[----:B------:R-:W-:-:S04]  /*2d20*/  IMAD.MOV.U32 R59, RZ, RZ, R111 ;  /* 0x000000ffff3b7224 */ /* 0x000fc800078e006f */
[----:B------:R-:W-:-:S05]  /*2d30*/  F2FP.F16.F32.PACK_AB R10, RZ, R10 ;  /* 0x0000000aff0a723e */ /* 0x000fca00000000ff */
[----:B------:R3:W-:Y:S01]  /*2d40*/  @P1 STG.E.U16 desc[UR36][R58.64+0x2], R10 ;  /* 0x0000020a3a001986 */ /* 0x0007e2000c101524 */
[----:B------:R-:W-:Y:S05]  /*2d50*/  @!P0 BRA `(.L_x_35) ;  /* 0x0000000000048947 */ /* 0x000fea0003800000 */
[----:B------:R4:W5:Y:S02]  /*2d60*/  LDG.E.LTC128B.U16 R114, desc[UR36][R6.64+0x10] ;  /* 0x0000102406727981 */ /* 0x000964000c1e1520 */
.L_x_35:
[----:B------:R-:W-:Y:S05]  /*2d70*/  BSYNC B1 ;  /* 0x0000000000017941 */ /* 0x000fea0003800000 */
.L_x_34:
[----:B---3-5:R-:W-:Y:S01]  /*2d80*/  HADD2.F32 R10, -RZ, R114.H0_H0 ;  /* 0x20000072ff0a7230 */ /* 0x028fe20000004100 */
[C---:B0-----:R-:W-:Y:S01]  /*2d90*/  SHF.L.U64.HI R5, R95.reuse, 0x1, R92 ;  /* 0x000000015f057819 */ /* 0x041fe2000001025c */
[----:B------:R-:W-:Y:S01]  /*2da0*/  IMAD.SHL.U32 R15, R95, 0x2, RZ ;  /* 0x000000025f0f7824 */ /* 0x000fe200078e00ff */
[----:B------:R-:W-:Y:S01]  /*2db0*/  ISETP.GT.AND P3, PT, R4, 0x9, PT ;  /* 0x000000090400780c */ /* 0x000fe20003f64270 */
[----:B------:R-:W-:Y:S01]  /*2dc0*/  BSSY B1, `(.L_x_36) ;  /* 0x000000b000017945 */ /* 0x000fe20003800000 */
[----:B------:R-:W-:Y:S02]  /*2dd0*/  FMUL R11, R10, R89 ;  /* 0x000000590a0b7220 */ /* 0x000fe40000400000 */
[----:B------:R-:W-:Y:S02]  /*2de0*/  IADD3 R10, P1, P2, R15, R104, R119 ;  /* 0x000000680f0a7210 */ /* 0x000fe40007a3e077 */
[----:B------:R-:W-:Y:S01]  /*2df0*/  FFMA R60, R60, R88, R11 ;  /* 0x000000583c3c7223 */ /* 0x000fe2000000000b */
[----:B------:R-:W-:-:S02]  /*2e00*/  P2R R118, PR, RZ, 0x8 ;  /* 0x00000008ff767803 */ /* 0x000fc40000000000 */
[----:B------:R-:W-:Y:S02]  /*2e10*/  IADD3.X R11, R5, R105, R121, P1, P2 ;  /* 0x00000069050b7210 */ /* 0x000fe40000fe4479 */
[----:B------:R-:W-:Y:S02]  /*2e20*/  F2FP.F16.F32.PACK_AB R60, RZ, R60 ;  /* 0x0000003cff3c723e */ /* 0x000fe400000000ff */
[----:B------:R-:W-:-:S03]  /*2e30*/  ISETP.GT.AND P1, PT, R3, RZ, P3 ;  /* 0x000000ff0300720c */ /* 0x000fc60001f24270 */
[----:B------:R0:W-:Y:S10]  /*2e40*/  @P0 STG.E.U16 desc[UR36][R104.64+0x10], R60 ;  /* 0x0000103c68000986 */ /* 0x0001f4000c101524 */
[----:B------:R-:W-:Y:S05]  /*2e50*/  @!P1 BRA `(.L_x_37) ;  /* 0x0000000000049947 */ /* 0x000fea0003800000 */
[----:B------:R3:W5:Y:S02]  /*2e60*/  LDG.E.LTC128B.U16 R114, desc[UR36][R6.64+0x12] ;  /* 0x0000122406727981 */ /* 0x000764000c1e1520 */
.L_x_37:
[----:B------:R-:W-:Y:S05]  /*2e70*/  BSYNC B1 ;  /* 0x0000000000017941 */ /* 0x000fea0003800000 */
.L_x_36:
[----:B0----5:R-:W-:Y:S01]  /*2e80*/  HADD2.F32 R60, -RZ, R114.H0_H0 ;  /* 0x20000072ff3c7230 */ /* 0x021fe20000004100 */
[----:B------:R-:W-:Y:S01]  /*2e90*/  ISETP.GT.AND P0, PT, R3, 0x8, P4 ;  /* 0x000000080300780c */ /* 0x000fe20002704270 */
[----:B------:R-:W-:Y:S03]  /*2ea0*/  BSSY B1, `(.L_x_38) ;  /* 0x000000a000017945 */ /* 0x000fe60003800000 */
[----:B------:R-:W-:-:S04]  /*2eb0*/  FMUL R60, R60, R89 ;  /* 0x000000593c3c7220 */ /* 0x000fc80000400000 */
[----:B------:R-:W-:Y:S01]  /*2ec0*/  FFMA R60, R61, R88, R60 ;  /* 0x000000583d3c7223 */ /* 0x000fe2000000003c */
[----:B------:R-:W-:-:S04]  /*2ed0*/  @P1 IMAD.MOV.U32 R61, RZ, RZ, R105 ;  /* 0x000000ffff3d1224 */ /* 0x000fc800078e0069 */
[----:B------:R-:W-:-:S04]  /*2ee0*/  F2FP.F16.F32.PACK_AB R60, RZ, R60 ;  /* 0x0000003cff3c723e */ /* 0x000fc800000000ff */
[----:B------:R-:W-:Y:S01]  /*2ef0*/  PRMT R119, R60, 0x7610, R119 ;  /* 0x000076103c777816 */ /* 0x000fe20000000077 */
[----:B------:R-:W-:-:S05]  /*2f00*/  @P1 IMAD.MOV.U32 R60, RZ, RZ, R104 ;  /* 0x000000ffff3c1224 */ /* 0x000fca00078e0068 */
[----:B------:R0:W-:Y:S01]  /*2f10*/  @P1 STG.E.U16 desc[UR36][R60.64+0x12], R119 ;  /* 0x000012773c001986 */ /* 0x0001e2000c101524 */
[----:B------:R-:W-:Y:S05]  /*2f20*/  @!P0 BRA `(.L_x_39) ;  /* 0x0000000000048947 */ /* 0x000fea0003800000 */
[----:B------:R0:W5:Y:S02]  /*2f30*/  LDG.E.LTC128B.U16 R114, desc[UR36][R56.64+0x10] ;  /* 0x0000102438727981 */ /* 0x000164000c1e1520 */
.L_x_39:
[----:B------:R-:W-:Y:S05]  /*2f40*/  BSYNC B1 ;  /* 0x0000000000017941 */ /* 0x000fea0003800000 */
.L_x_38:
[----:B0----5:R-:W-:Y:S01]  /*2f50*/  HADD2.F32 R60, -RZ, R114.H0_H0 ;  /* 0x20000072ff3c7230 */ /* 0x021fe20000004100 */
[----:B------:R-:W-:Y:S01]  /*2f60*/  ISETP.GT.AND P1, PT, R3, 0x8, P3 ;  /* 0x000000080300780c */ /* 0x000fe20001f24270 */
[----:B------:R-:W-:Y:S03]  /*2f70*/  BSSY B1, `(.L_x_40) ;  /* 0x0000007000017945 */ /* 0x000fe60003800000 */
[----:B------:R-:W-:-:S04]  /*2f80*/  FMUL R61, R60, R89 ;  /* 0x000000593c3d7220 */ /* 0x000fc80000400000 */
[----:B------:R-:W-:-:S05]  /*2f90*/  FFMA R61, R62, R88, R61 ;  /* 0x000000583e3d7223 */ /* 0x000fca000000003d */
[----:B------:R-:W-:-:S05]  /*2fa0*/  F2FP.F16.F32.PACK_AB R61, RZ, R61 ;  /* 0x0000003dff3d723e */ /* 0x000fca00000000ff */
[----:B------:R0:W-:Y:S01]  /*2fb0*/  @P0 STG.E.U16 desc[UR36][R58.64+0x10], R61 ;  /* 0x0000103d3a000986 */ /* 0x0001e2000c101524 */
[----:B------:R-:W-:Y:S05]  /*2fc0*/  @!P1 BRA `(.L_x_41) ;  /* 0x0000000000049947 */ /* 0x000fea0003800000 */
[----:B------:R0:W5:Y:S02]  /*2fd0*/  LDG.E.LTC128B.U16 R114, desc[UR36][R56.64+0x12] ;  /* 0x0000122438727981 */ /* 0x000164000c1e1520 */
.L_x_41:
[----:B------:R-:W-:Y:S05]  /*2fe0*/  BSYNC B1 ;  /* 0x0000000000017941 */ /* 0x000fea0003800000 */
.L_x_40:
[----:B-----5:R-:W-:Y:S01]  /*2ff0*/  HADD2.F32 R60, -RZ, R114.H0_H0 ;  /* 0x20000072ff3c7230 */ /* 0x020fe20000004100 */
[----:B------:R-:W-:Y:S01]  /*3000*/  IADD3 R123, P0, R108, 0x80, RZ ;  /* 0x000000806c7b7810 */ /* 0x000fe20007f1e0ff */
[----:B------:R-:W-:Y:S01]  /*3010*/  BSSY B1, `(.L_x_42) ;  /* 0x000000b000017945 */ /* 0x000fe20003800000 */
[----:B------:R-:W-:Y:S02]  /*3020*/  ISETP.GT.AND P2, PT, R4, 0x10, PT ;  /* 0x000000100400780c */ /* 0x000fe40003f44270 */
[----:B------:R-:W-:Y:S01]  /*3030*/  FMUL R60, R60, R89 ;  /* 0x000000593c3c7220 */ /* 0x000fe20000400000 */
[----:B------:R-:W-:Y:S01]  /*3040*/  IMAD.X R109, RZ, RZ, R109, P0 ;  /* 0x000000ffff6d7224 */ /* 0x000fe200000e066d */
[----:B------:R-:W-:Y:S02]  /*3050*/  ISETP.GT.AND P0, PT, R3, RZ, P2 ;  /* 0x000000ff0300720c */ /* 0x000fe40001704270 */
[----:B------:R-:W-:Y:S01]  /*3060*/  FFMA R60, R63, R88, R60 ;  /* 0x000000583f3c7223 */ /* 0x000fe2000000003c */
[----:B------:R-:W-:-:S04]  /*3070*/  P2R R119, PR, RZ, 0x4 ;  /* 0x00000004ff777803 */ /* 0x000fc80000000000 */
[----:B------:R-:W-:-:S05]  /*3080*/  F2FP.F16.F32.PACK_AB R60, RZ, R60 ;  /* 0x0000003cff3c723e */ /* 0x000fca00000000ff */
[----:B------:R0:W-:Y:S01]  /*3090*/  @P1 STG.E.U16 desc[UR36][R58.64+0x12], R60 ;  /* 0x0000123c3a001986 */ /* 0x0001e2000c101524 */
[----:B------:R-:W-:Y:S05]  /*30a0*/  @!P0 BRA `(.L_x_43) ;  /* 0x0000000000048947 */ /* 0x000fea0003800000 */
[----:B------:R0:W5:Y:S02]  /*30b0*/  LDG.E.LTC128B.U16 R114, desc[UR36][R6.64+0x20] ;  /* 0x0000202406727981 */ /* 0x000164000c1e1520 */
.L_x_43:
[----:B------:R-:W-:Y:S05]  /*30c0*/  BSYNC B1 ;  /* 0x0000000000017941 */ /* 0x000fea0003800000 */
.L_x_42:
[----:B0----5:R-:W-:Y:S01]  /*30d0*/  HADD2.F32 R60, -RZ, R114.H0_H0 ;  /* 0x20000072ff3c7230 */ /* 0x021fe20000004100 */
[----:B------:R-:W-:Y:S01]  /*30e0*/  ISETP.GT.AND P1, PT, R4, 0x11, PT ;  /* 0x000000110400780c */ /* 0x000fe20003f24270 */
[-C--:B------:R-:W-:Y:S01]  /*30f0*/  IMAD.WIDE.U32 R62, R123, R106.reuse, R8 ;  /* 0x0000006a7b3e7225 */ /* 0x080fe200078e0008 */
[----:B------:R-:W-:Y:S03]  /*3100*/  BSSY B1, `(.L_x_44) ;  /* 0x0000021000017945 */ /* 0x000fe60003800000 */
[----:B------:R-:W-:Y:S01]  /*3110*/  FMUL R21, R60, R89 ;  /* 0x000000593c157220 */ /* 0x000fe20000400000 */
[----:B------:R-:W-:-:S03]  /*3120*/  IMAD R60, R109, R106, RZ ;  /* 0x0000006a6d3c7224 */ /* 0x000fc600078e02ff */
[----:B------:R-:W-:Y:S01]  /*3130*/  FFMA R21, R64, R88, R21 ;  /* 0x0000005840157223 */ /* 0x000fe20000000015 */
[C---:B------:R-:W-:Y:S02]  /*3140*/  IMAD R121, R123.reuse, R107, R60 ;  /* 0x0000006b7b797224 */ /* 0x040fe400078e023c */
[----:B------:R-:W-:Y:S02]  /*3150*/  IMAD.WIDE.U32 R60, R123, R106, R102 ;  /* 0x0000006a7b3c7225 */ /* 0x000fe400078e0066 */
[----:B------:R-:W-:Y:S02]  /*3160*/  F2FP.F16.F32.PACK_AB R21, RZ, R21 ;  /* 0x00000015ff15723e */ /* 0x000fe400000000ff */
[----:B------:R-:W-:Y:S02]  /*3170*/  IMAD.IADD R63, R121, 0x1, R63 ;  /* 0x00000001793f7824 */ /* 0x000fe400078e023f */
[----:B------:R-:W-:Y:S01]  /*3180*/  PRMT R107, R21, 0x7610, R107 ;  /* 0x00007610156b7816 */ /* 0x000fe2000000006b */
[----:B------:R-:W-:-:S02]  /*3190*/  IMAD.IADD R21, R61, 0x1, R121 ;  /* 0x000000013d157824 */ /* 0x000fc400078e0279 */
[----:B------:R-:W-:Y:S02]  /*31a0*/  IMAD.WIDE.U32 R108, R19, R14, R62 ;  /* 0x0000000e136c7225 */ /* 0x000fe400078e003e */
[----:B------:R0:W-:Y:S01]  /*31b0*/  @P0 STG.E.U16 desc[UR36][R104.64+0x20], R107 ;  /* 0x0000206b68000986 */ /* 0x0001e2000c101524 */
[----:B------:R-:W-:-:S04]  /*31c0*/  LEA R62, P0, R60, R12, 0x1 ;  /* 0x0000000c3c3e7211 */ /* 0x000fc800078008ff */
[----:B------:R-:W-:Y:S01]  /*31d0*/  LEA.HI.X R63, R60, R13, R21, 0x1, P0 ;  /* 0x0000000d3c3f7211 */ /* 0x000fe200000f0c15 */
[----:B------:R-:W-:Y:S01]  /*31e0*/  IMAD.IADD R21, R101, 0x1, R109 ;  /* 0x0000000165157824 */ /* 0x000fe200078e026d */
[----:B------:R-:W-:-:S04]  /*31f0*/  LEA R60, P0, R108, R12, 0x1 ;  /* 0x0000000c6c3c7211 */ /* 0x000fc800078008ff */
[----:B------:R-:W-:Y:S01]  /*3200*/  LEA.HI.X R61, R108, R13, R21, 0x1, P0 ;  /* 0x0000000d6c3d7211 */ /* 0x000fe200000f0c15 */
[----:B0-----:R-:W-:-:S04]  /*3210*/  IMAD.WIDE.U32 R106, R123, R106, R112 ;  /* 0x0000006a7b6a7225 */ /* 0x001fc800078e0070 */
[----:B------:R-:W-:Y:S01]  /*3220*/  IMAD.IADD R121, R121, 0x1, R107 ;  /* 0x0000000179797824 */ /* 0x000fe200078e026b */
[----:B------:R-:W-:-:S05]  /*3230*/  IADD3 R64, P0, R20, R106, RZ ;  /* 0x0000006a14407210 */ /* 0x000fca0007f1e0ff */
[----:B------:R-:W-:Y:S01]  /*3240*/  IMAD.X R102, R121, 0x1, R103, P0 ;  /* 0x0000000179667824 */ /* 0x000fe200000e0667 */
[----:B------:R-:W-:-:S05]  /*3250*/  IADD3 R20, P0, R8, R106, RZ ;  /* 0x0000006a08147210 */ /* 0x000fca0007f1e0ff */
[----:B------:R-:W-:Y:S01]  /*3260*/  IMAD.X R21, R9, 0x1, R121, P0 ;  /* 0x0000000109157824 */ /* 0x000fe200000e0679 */
[----:B------:R-:W-:Y:S01]  /*3270*/  LEA R8, P0, R64, R12, 0x1 ;  /* 0x0000000c40087211 */ /* 0x000fe200078008ff */
[----:B------:R-:W-:-:S03]  /*3280*/  IMAD.WIDE.U32 R20, R19, R14, R20 ;  /* 0x0000000e13147225 */ /* 0x000fc600078e0014 */
[----:B------:R-:W-:Y:S01]  /*3290*/  LEA.HI.X R9, R64, R13, R102, 0x1, P0 ;  /* 0x0000000d40097211 */ /* 0x000fe200000f0c66 */
[----:B------:R-:W-:Y:S01]  /*32a0*/  IMAD.IADD R101, R101, 0x1, R21 ;  /* 0x0000000165657824 */ /* 0x000fe200078e0215 */
[----:B------:R-:W-:-:S04]  /*32b0*/  LEA R12, P0, R20, R12, 0x1 ;  /* 0x0000000c140c7211 */ /* 0x000fc800078008ff */
[----:B------:R-:W-:Y:S02]  /*32c0*/  LEA.HI.X R13, R20, R13, R101, 0x1, P0 ;  /* 0x0000000d140d7211 */ /* 0x000fe400000f0c65 */
[----:B------:R-:W-:Y:S02]  /*32d0*/  ISETP.GT.AND P0, PT, R3, RZ, P1 ;  /* 0x000000ff0300720c */ /* 0x000fe40000f04270 */
[----:B------:R-:W-:-:S11]  /*32e0*/  P2R R101, PR, RZ, 0x2 ;  /* 0x00000002ff657803 */ /* 0x000fd60000000000 */
[----:B------:R-:W-:Y:S05]  /*32f0*/  @!P0 BRA `(.L_x_45) ;  /* 0x0000000000048947 */ /* 0x000fea0003800000 */
[----:B------:R0:W5:Y:S02]  /*3300*/  LDG.E.LTC128B.U16 R114, desc[UR36][R6.64+0x22] ;  /* 0x0000222406727981 */ /* 0x000164000c1e1520 */
.L_x_45:
[----:B------:R-:W-:Y:S05]  /*3310*/  BSYNC B1 ;  /* 0x0000000000017941 */ /* 0x000fea0003800000 */
.L_x_44:
[----:B-----5:R-:W-:Y:S01]  /*3320*/  HADD2.F32 R14, -RZ, R114.H0_H0 ;  /* 0x20000072ff0e7230 */ /* 0x020fe20000004100 */
[----:B------:R-:W-:Y:S01]  /*3330*/  BSSY B1, `(.L_x_46) ;  /* 0x000000a000017945 */ /* 0x000fe20003800000 */
[----:B------:R-:W-:Y:S02]  /*3340*/  @P0 IMAD.MOV.U32 R20, RZ, RZ, R104 ;  /* 0x000000ffff140224 */ /* 0x000fe400078e0068 */
[----:B------:R-:W-:Y:S02]  /*3350*/  @P0 IMAD.MOV.U32 R21, RZ, RZ, R105 ;  /* 0x000000ffff150224 */ /* 0x000fe400078e0069 */
[----:B------:R-:W-:-:S04]  /*3360*/  FMUL R14, R14, R89 ;  /* 0x000000590e0e7220 */ /* 0x000fc80000400000 */
[----:B------:R-:W-:-:S05]  /*3370*/  FFMA R14, R65, R88, R14 ;  /* 0x00000058410e7223 */ /* 0x000fca000000000e */
[----:B------:R-:W-:-:S05]  /*3380*/  F2FP.F16.F32.PACK_AB R14, RZ, R14 ;  /* 0x0000000eff0e723e */ /* 0x000fca00000000ff */
[----:B------:R0:W-:Y:S01]  /*3390*/  @P0 STG.E.U16 desc[UR36][R20.64+0x22], R14 ;  /* 0x0000220e14000986 */ /* 0x0001e2000c101524 */
[----:B------:R-:W-:-:S13]  /*33a0*/  ISETP.GT.AND P0, PT, R3, 0x8, P2 ;  /* 0x000000080300780c */ /* 0x000fda0001704270 */
[----:B0-----:R-:W-:Y:S05]  /*33b0*/  @!P0 BRA `(.L_x_47) ;  /* 0x0000000000048947 */ /* 0x001fea0003800000 */
[----:B------:R0:W5:Y:S02]  /*33c0*/  LDG.E.LTC128B.U16 R114, desc[UR36][R56.64+0x20] ;  /* 0x0000202438727981 */ /* 0x000164000c1e1520 */
.L_x_47:
[----:B------:R-:W-:Y:S05]  /*33d0*/  BSYNC B1 ;  /* 0x0000000000017941 */ /* 0x000fea0003800000 */
.L_x_46:
[----:B-----5:R-:W-:Y:S01]  /*33e0*/  HADD2.F32 R14, -RZ, R114.H0_H0 ;  /* 0x20000072ff0e7230 */ /* 0x020fe20000004100 */
[----:B------:R-:W-:Y:S04]  /*33f0*/  BSSY B1, `(.L_x_48) ;  /* 0x0000008000017945 */ /* 0x000fe80003800000 */
[----:B------:R-:W-:-:S04]  /*3400*/  FMUL R19, R14, R89 ;  /* 0x000000590e137220 */ /* 0x000fc80000400000 */
[----:B------:R-:W-:-:S05]  /*3410*/  FFMA R19, R66, R88, R19 ;  /* 0x0000005842137223 */ /* 0x000fca0000000013 */
[----:B------:R-:W-:-:S05]  /*3420*/  F2FP.F16.F32.PACK_AB R19, RZ, R19 ;  /* 0x00000013ff13723e */ /* 0x000fca00000000ff */
[----:B------:R0:W-:Y:S01]  /*3430*/  @P0 STG.E.U16 desc[UR36][R58.64+0x20], R19 ;  /* 0x000020133a000986 */ /* 0x0001e2000c101524 */
[----:B------:R-:W-:-:S13]  /*3440*/  ISETP.GT.AND P0, PT, R3, 0x8, P1 ;  /* 0x000000080300780c */ /* 0x000fda0000f04270 */
[----:B0-----:R-:W-:Y:S05]  /*3450*/  @!P0 BRA `(.L_x_49) ;  /* 0x0000000000048947 */ /* 0x001fea0003800000 */
[----:B------:R0:W5:Y:S02]  /*3460*/  LDG.E.LTC128B.U16 R114, desc[UR36][R56.64+0x22] ;  /* 0x0000222438727981 */ /* 0x000164000c1e1520 */
.L_x_49:
[----:B------:R-:W-:Y:S05]  /*3470*/  BSYNC B1 ;  /* 0x0000000000017941 */ /* 0x000fea0003800000 */
.L_x_48:
[----:B-----5:R-:W-:Y:S01]  /*3480*/  HADD2.F32 R14, -RZ, R114.H0_H0 ;  /* 0x20000072ff0e7230 */ /* 0x020fe20000004100 */
[----:B------:R-:W-:Y:S01]  /*3490*/  ISETP.GT.AND P2, PT, R4, 0x18, PT ;  /* 0x000000180400780c */ /* 0x000fe20003f44270 */
[----:B------:R-:W-:Y:S03]  /*34a0*/  BSSY B1, `(.L_x_50) ;  /* 0x0000009000017945 */ /* 0x000fe60003800000 */
[----:B------:R-:W-:Y:S01]  /*34b0*/  FMUL R14, R14, R89 ;  /* 0x000000590e0e7220 */ /* 0x000fe20000400000 */
[----:B------:R-:W-:-:S03]  /*34c0*/  P2R R102, PR, RZ, 0x4 ;  /* 0x00000004ff667803 */ /* 0x000fc60000000000 */
[----:B------:R-:W-:-:S05]  /*34d0*/  FFMA R14, R67, R88, R14 ;  /* 0x00000058430e7223 */ /* 0x000fca000000000e */
[----:B------:R-:W-:-:S05]  /*34e0*/  F2FP.F16.F32.PACK_AB R14, RZ, R14 ;  /* 0x0000000eff0e723e */ /* 0x000fca00000000ff */
[----:B------:R0:W-:Y:S01]  /*34f0*/  @P0 STG.E.U16 desc[UR36][R58.64+0x22], R14 ;  /* 0x0000220e3a000986 */ /* 0x0001e2000c101524 */
[----:B------:R-:W-:-:S13]  /*3500*/  ISETP.GT.AND P0, PT, R3, RZ, P2 ;  /* 0x000000ff0300720c */ /* 0x000fda0001704270 */
[----:B0-----:R-:W-:Y:S05]  /*3510*/  @!P0 BRA `(.L_x_51) ;  /* 0x0000000000048947 */ /* 0x001fea0003800000 */
[----:B------:R0:W5:Y:S02]  /*3520*/  LDG.E.LTC128B.U16 R114, desc[UR36][R6.64+0x30] ;  /* 0x0000302406727981 */ /* 0x000164000c1e1520 */
.L_x_51:
[----:B------:R-:W-:Y:S05]  /*3530*/  BSYNC B1 ;  /* 0x0000000000017941 */ /* 0x000fea0003800000 */
.L_x_50:
[----:B-----5:R-:W-:Y:S01]  /*3540*/  HADD2.F32 R14, -RZ, R114.H0_H0 ;  /* 0x20000072ff0e7230 */ /* 0x020fe20000004100 */
[----:B------:R-:W-:Y:S01]  /*3550*/  ISETP.GT.AND P1, PT, R4, 0x19, PT ;  /* 0x000000190400780c */ /* 0x000fe20003f24270 */
[----:B------:R-:W-:Y:S01]  /*3560*/  @P0 IMAD.MOV.U32 R20, RZ, RZ, R104 ;  /* 0x000000ffff140224 */ /* 0x000fe200078e0068 */
[----:B------:R-:W-:Y:S01]  /*3570*/  BSSY B1, `(.L_x_52) ;  /* 0x000000a000017945 */ /* 0x000fe20003800000 */
[----:B------:R-:W-:Y:S02]  /*3580*/  @P0 IMAD.MOV.U32 R21, RZ, RZ, R105 ;  /* 0x000000ffff150224 */ /* 0x000fe400078e0069 */
[----:B------:R-:W-:-:S04]  /*3590*/  FMUL R19, R14, R89 ;  /* 0x000000590e137220 */ /* 0x000fc80000400000 */
[----:B------:R-:W-:Y:S01]  /*35a0*/  FFMA R19, R68, R88, R19 ;  /* 0x0000005844137223 */ /* 0x000fe20000000013 */
[----:B------:R-:W-:-:S04]  /*35b0*/  P2R R68, PR, RZ, 0x2 ;  /* 0x00000002ff447803 */ /* 0x000fc80000000000 */
[----:B------:R-:W-:-:S05]  /*35c0*/  F2FP.F16.F32.PACK_AB R19, RZ, R19 ;  /* 0x00000013ff13723e */ /* 0x000fca00000000ff */
[----:B------:R0:W-:Y:S01]  /*35d0*/  @P0 STG.E.U16 desc[UR36][R20.64+0x30], R19 ;  /* 0x0000301314000986 */ /* 0x0001e2000c101524 */
[----:B------:R-:W-:-:S13]  /*35e0*/  ISETP.GT.AND P0, PT, R3, RZ, P1 ;  /* 0x000000ff0300720c */ /* 0x000fda0000f04270 */
[----:B0-----:R-:W-:Y:S05]  /*35f0*/  @!P0 BRA `(.L_x_53) ;  /* 0x0000000000048947 */ /* 0x001fea0003800000 */
[----:B------:R0:W5:Y:S02]  /*3600*/  LDG.E.LTC128B.U16 R114, desc[UR36][R6.64+0x32] ;  /* 0x0000322406727981 */ /* 0x000164000c1e1520 */
.L_x_53:
[----:B------:R-:W-:Y:S05]  /*3610*/  BSYNC B1 ;  /* 0x0000000000017941 */ /* 0x000fea0003800000 */
.L_x_52:
        /* <DEDUP_REMOVED lines=11> */
.L_x_55:
[----:B------:R-:W-:Y:S05]  /*36d0*/  BSYNC B1 ;  /* 0x0000000000017941 */ /* 0x000fea0003800000 */
.L_x_54:
        /* <DEDUP_REMOVED lines=9> */
.L_x_57:
[----:B------:R-:W-:Y:S05]  /*3770*/  BSYNC B1 ;  /* 0x0000000000017941 */ /* 0x000fea0003800000 */
.L_x_56:
        /* <DEDUP_REMOVED lines=11> */
.L_x_59:
[----:B------:R-:W-:Y:S05]  /*3830*/  BSYNC B1 ;  /* 0x0000000000017941 */ /* 0x000fea0003800000 */
.L_x_58:
[----:B-----5:R-:W-:Y:S01]  /*3840*/  HADD2.F32 R14, -RZ, R114.H0_H0 ;  /* 0x20000072ff0e7230 */ /* 0x020fe20000004100 */
[----:B------:R-:W-:Y:S01]  /*3850*/  ISETP.GT.AND P1, PT, R4, 0x21, PT ;  /* 0x000000210400780c */ /* 0x000fe20003f24270 */
[----:B------:R-:W-:Y:S01]  /*3860*/  @P0 IMAD.MOV.U32 R20, RZ, RZ, R104 ;  /* 0x000000ffff140224 */ /* 0x000fe200078e0068 */
[----:B------:R-:W-:Y:S01]  /*3870*/  BSSY B1, `(.L_x_60) ;  /* 0x000000a000017945 */ /* 0x000fe20003800000 */
[----:B------:R-:W-:Y:S02]  /*3880*/  @P0 IMAD.MOV.U32 R21, RZ, RZ, R105 ;  /* 0x000000ffff150224 */ /* 0x000fe400078e0069 */
        /* <DEDUP_REMOVED lines=8> */
.L_x_61:
[----:B------:R-:W-:Y:S05]  /*3910*/  BSYNC B1 ;  /* 0x0000000000017941 */ /* 0x000fea0003800000 */
.L_x_60:
        /* <DEDUP_REMOVED lines=11> */
.L_x_63:
[----:B------:R-:W-:Y:S05]  /*39d0*/  BSYNC B1 ;  /* 0x0000000000017941 */ /* 0x000fea0003800000 */
.L_x_62:
        /* <DEDUP_REMOVED lines=9> */
.L_x_65:
[----:B------:R-:W-:Y:S05]  /*3a70*/  BSYNC B1 ;  /* 0x0000000000017941 */ /* 0x000fea0003800000 */
.L_x_64:
        /* <DEDUP_REMOVED lines=11> */
.L_x_67:
[----:B------:R-:W-:Y:S05]  /*3b30*/  BSYNC B1 ;  /* 0x0000000000017941 */ /* 0x000fea0003800000 */
.L_x_66:
        /* <DEDUP_REMOVED lines=13> */
.L_x_69:
[----:B------:R-:W-:Y:S05]  /*3c10*/  BSYNC B1 ;  /* 0x0000000000017941 */ /* 0x000fea0003800000 */
.L_x_68:
        /* <DEDUP_REMOVED lines=11> */
.L_x_71:
[----:B------:R-:W-:Y:S05]  /*3cd0*/  BSYNC B1 ;  /* 0x0000000000017941 */ /* 0x000fea0003800000 */
.L_x_70:
        /* <DEDUP_REMOVED lines=9> */
.L_x_73:
[----:B------:R-:W-:Y:S05]  /*3d70*/  BSYNC B1 ;  /* 0x0000000000017941 */ /* 0x000fea0003800000 */
.L_x_72:
[----:B-----5:R-:W-:Y:S01]  /*3d80*/  HADD2.F32 R14, -RZ, R114.H0_H0 ;  /* 0x20000072ff0e7230 */ /* 0x020fe20000004100 */
[----:B------:R-:W-:Y:S01]  /*3d90*/  ISETP.GT.AND P3, PT, R4, 0x30, PT ;  /* 0x000000300400780c */ /* 0x000fe20003f64270 */
[----:B------:R-:W-:Y:S03]  /*3da0*/  BSSY B1, `(.L_x_74) ;  /* 0x0000008000017945 */ /* 0x000fe60003800000 */
[----:B------:R-:W-:-:S04]  /*3db0*/  FMUL R14, R14, R89 ;  /* 0x000000590e0e7220 */ /* 0x000fc80000400000 */
[----:B------:R-:W-:-:S05]  /*3dc0*/  FFMA R14, R79, R88, R14 ;  /* 0x000000584f0e7223 */ /* 0x000fca000000000e */
[----:B------:R-:W-:-:S05]  /*3dd0*/  F2FP.F16.F32.PACK_AB R14, RZ, R14 ;  /* 0x0000000eff0e723e */ /* 0x000fca00000000ff */
[----:B------:R0:W-:Y:S01]  /*3de0*/  @P0 STG.E.U16 desc[UR36][R58.64+0x52], R14 ;  /* 0x0000520e3a000986 */ /* 0x0001e2000c101524 */
[----:B------:R-:W-:-:S13]  /*3df0*/  ISETP.GT.AND P0, PT, R3, RZ, P3 ;  /* 0x000000ff0300720c */ /* 0x000fda0001f04270 */
[----:B0-----:R-:W-:Y:S05]  /*3e00*/  @!P0 BRA `(.L_x_75) ;  /* 0x0000000000048947 */ /* 0x001fea0003800000 */
[----:B------:R0:W5:Y:S02]  /*3e10*/  LDG.E.LTC128B.U16 R114, desc[UR36][R6.64+0x60] ;  /* 0x0000602406727981 */ /* 0x000164000c1e1520 */
.L_x_75:
[----:B------:R-:W-:Y:S05]  /*3e20*/  BSYNC B1 ;  /* 0x0000000000017941 */ /* 0x000fea0003800000 */
.L_x_74:
[----:B-----5:R-:W-:Y:S01]  /*3e30*/  HADD2.F32 R14, -RZ, R114.H0_H0 ;  /* 0x20000072ff0e7230 */ /* 0x020fe20000004100 */
[----:B------:R-:W-:Y:S01]  /*3e40*/  ISETP.GT.AND P2, PT, R4, 0x31, PT ;  /* 0x000000310400780c */ /* 0x000fe20003f44270 */
[----:B------:R-:W-:Y:S01]  /*3e50*/  @P0 IMAD.MOV.U32 R20, RZ, RZ, R104 ;  /* 0x000000ffff140224 */ /* 0x000fe200078e0068 */
[----:B------:R-:W-:Y:S01]  /*3e60*/  BSSY B1, `(.L_x_76) ;  /* 0x0000009000017945 */ /* 0x000fe20003800000 */
[----:B------:R-:W-:Y:S02]  /*3e70*/  @P0 IMAD.MOV.U32 R21, RZ, RZ, R105 ;  /* 0x000000ffff150224 */ /* 0x000fe400078e0069 */
[----:B------:R-:W-:-:S04]  /*3e80*/  FMUL R19, R14, R89 ;  /* 0x000000590e137220 */ /* 0x000fc80000400000 */
[----:B------:R-:W-:-:S05]  /*3e90*/  FFMA R19, R80, R88, R19 ;  /* 0x0000005850137223 */ /* 0x000fca0000000013 */
[----:B------:R-:W-:-:S05]  /*3ea0*/  F2FP.F16.F32.PACK_AB R19, RZ, R19 ;  /* 0x00000013ff13723e */ /* 0x000fca00000000ff */
[----:B------:R0:W-:Y:S01]  /*3eb0*/  @P0 STG.E.U16 desc[UR36][R20.64+0x60], R19 ;  /* 0x0000601314000986 */ /* 0x0001e2000c101524 */
[----:B------:R-:W-:-:S13]  /*3ec0*/  ISETP.GT.AND P0, PT, R3, RZ, P2 ;  /* 0x000000ff0300720c */ /* 0x000fda0001704270 */
[----:B0-----:R-:W-:Y:S05]  /*3ed0*/  @!P0 BRA `(.L_x_77) ;  /* 0x0000000000048947 */ /* 0x001fea0003800000 */
[----:B------:R0:W5:Y:S02]  /*3ee0*/  LDG.E.LTC128B.U16 R114, desc[UR36][R6.64+0x62] ;  /* 0x0000622406727981 */ /* 0x000164000c1e1520 */
.L_x_77:
[----:B------:R-:W-:Y:S05]  /*3ef0*/  BSYNC B1 ;  /* 0x0000000000017941 */ /* 0x000fea0003800000 */
.L_x_76:
        /* <DEDUP_REMOVED lines=11> */
.L_x_79:
[----:B------:R-:W-:Y:S05]  /*3fb0*/  BSYNC B1 ;  /* 0x0000000000017941 */ /* 0x000fea0003800000 */
.L_x_78:
        /* <DEDUP_REMOVED lines=9> */
.L_x_81:
[----:B------:R-:W-:Y:S05]  /*4050*/  BSYNC B1 ;  /* 0x0000000000017941 */ /* 0x000fea0003800000 */
.L_x_80:
        /* <DEDUP_REMOVED lines=10> */
.L_x_83:
[----:B------:R-:W-:Y:S05]  /*4100*/  BSYNC B1 ;  /* 0x0000000000017941 */ /* 0x000fea0003800000 */
.L_x_82:
        /* <DEDUP_REMOVED lines=8> */
[----:B------:R-:W-:-:S05]  /*4190*/  IADD3 R20, P0, R15, R110, RZ ;  /* 0x0000006e0f147210 */ /* 0x000fca0007f1e0ff */
[----:B------:R-:W-:Y:S01]  /*41a0*/  IMAD.X R21, R5, 0x1, R111, P0 ;  /* 0x0000000105157824 */ /* 0x000fe200000e066f */
[----:B------:R-:W-:-:S05]  /*41b0*/  IADD3 R64, P0, R15, R110, RZ ;  /* 0x0000006e0f407210 */ /* 0x000fca0007f1e0ff */
[----:B------:R-:W-:Y:S01]  /*41c0*/  IMAD.X R65, R5, 0x1, R111, P0 ;  /* 0x0000000105417824 */ /* 0x000fe200000e066f */
[----:B------:R-:W-:-:S05]  /*41d0*/  IADD3 R14, P0, R15, R104, RZ ;  /* 0x000000680f0e7210 */ /* 0x000fca0007f1e0ff */
[----:B------:R-:W-:Y:S01]  /*41e0*/  IMAD.X R15, R5, 0x1, R105, P0 ;  /* 0x00000001050f7824 */ /* 0x000fe200000e0669 */
[----:B------:R-:W-:-:S04]  /*41f0*/  ISETP.GT.AND P0, PT, R4, 0x39, PT ;  /* 0x000000390400780c */ /* 0x000fc80003f04270 */
[----:B------:R-:W-:-:S13]  /*4200*/  ISETP.GT.AND P4, PT, R3, RZ, P0 ;  /* 0x000000ff0300720c */ /* 0x000fda0000784270 */
[----:B0-----:R-:W-:Y:S05]  /*4210*/  @!P4 BRA `(.L_x_85) ;  /* 0x000000000004c947 */ /* 0x001fea0003800000 */
[----:B------:R0:W5:Y:S02]  /*4220*/  LDG.E.LTC128B.U16 R114, desc[UR36][R6.64+0x72] ;  /* 0x0000722406727981 */ /* 0x000164000c1e1520 */
.L_x_85:
[----:B------:R-:W-:Y:S05]  /*4230*/  BSYNC B1 ;  /* 0x0000000000017941 */ /* 0x000fea0003800000 */
.L_x_84:
        /* <DEDUP_REMOVED lines=9> */
.L_x_87:
[----:B------:R-:W-:Y:S05]  /*42d0*/  BSYNC B1 ;  /* 0x0000000000017941 */ /* 0x000fea0003800000 */
.L_x_86:
        /* <DEDUP_REMOVED lines=9> */
.L_x_89:
[----:B------:R-:W-:Y:S05]  /*4370*/  BSYNC B1 ;  /* 0x0000000000017941 */ /* 0x000fea0003800000 */
.L_x_88:
[----:B-----5:R-:W-:-:S05]  /*4380*/  HADD2.F32 R4, -RZ, R114.H0_H0 ;  /* 0x20000072ff047230 */ /* 0x020fca0000004100 */
[----:B------:R-:W-:-:S04]  /*4390*/  FMUL R4, R4, R89 ;  /* 0x0000005904047220 */ /* 0x000fc80000400000 */
[----:B------:R-:W-:-:S05]  /*43a0*/  FFMA R4, R87, R88, R4 ;  /* 0x0000005857047223 */ /* 0x000fca0000000004 */
[----:B------:R-:W-:-:S04]  /*43b0*/  F2FP.F16.F32.PACK_AB R4, RZ, R4 ;  /* 0x00000004ff04723e */ /* 0x000fc800000000ff */
[----:B-1-34-:R-:W-:-:S05]  /*43c0*/  PRMT R6, R4, 0x7610, R6 ;  /* 0x0000761004067816 */ /* 0x01afca0000000006 */
[----:B------:R1:W-:Y:S01]  /*43d0*/  @P4 STG.E.U16 desc[UR36][R58.64+0x72], R6 ;  /* 0x000072063a004986 */ /* 0x0003e2000c101524 */
[----:B------:R-:W-:-:S13]  /*43e0*/  ISETP.GT.AND P4, PT, R3, 0x80, P6 ;  /* 0x000000800300780c */ /* 0x000fda0003784270 */
[----:B------:R-:W3:Y:S01]  /*43f0*/  @P4 LDG.E.LTC128B.U16 R114, desc[UR36][R62.64] ;  /* 0x000000243e724981 */ /* 0x000ee2000c1e1520 */
[----:B------:R-:W-:Y:S01]  /*4400*/  BSSY B1, `(.L_x_90) ;  /* 0x000000a000017945 */ /* 0x000fe20003800000 */
[----:B---3--:R-:W-:-:S05]  /*4410*/  HADD2.F32 R4, -RZ, R114.H0_H0 ;  /* 0x20000072ff047230 */ /* 0x008fca0000004100 */
[----:B------:R-:W-:-:S04]  /*4420*/  FMUL R5, R4, R89 ;  /* 0x0000005904057220 */ /* 0x000fc80000400000 */
[----:B------:R-:W-:-:S05]  /*4430*/  FFMA R5, R24, R88, R5 ;  /* 0x0000005818057223 */ /* 0x000fca0000000005 */
[----:B------:R-:W-:-:S05]  /*4440*/  F2FP.F16.F32.PACK_AB R5, RZ, R5 ;  /* 0x00000005ff05723e */ /* 0x000fca00000000ff */
[----:B------:R1:W-:Y:S01]  /*4450*/  @P4 STG.E.U16 desc[UR36][R14.64], R5 ;  /* 0x000000050e004986 */ /* 0x0003e2000c101524 */
[----:B------:R-:W-:-:S04]  /*4460*/  ISETP.NE.AND P4, PT, R117, RZ, PT ;  /* 0x000000ff7500720c */ /* 0x000fc80003f85270 */
[----:B------:R-:W-:-:S13]  /*4470*/  ISETP.GT.AND P4, PT, R3, 0x80, P4 ;  /* 0x000000800300780c */ /* 0x000fda0002784270 */
[----:B-1----:R-:W-:Y:S05]  /*4480*/  @!P4 BRA `(.L_x_91) ;  /* 0x000000000004c947 */ /* 0x002fea0003800000 */
[----:B------:R1:W5:Y:S02]  /*4490*/  LDG.E.LTC128B.U16 R114, desc[UR36][R60.64+0x2] ;  /* 0x000002243c727981 */ /* 0x000364000c1e1520 */
.L_x_91:
[----:B------:R-:W-:Y:S05]  /*44a0*/  BSYNC B1 ;  /* 0x0000000000017941 */ /* 0x000fea0003800000 */
.L_x_90:
[----:B-----5:R-:W-:Y:S01]  /*44b0*/  HADD2.F32 R4, -RZ, R114.H0_H0 ;  /* 0x20000072ff047230 */ /* 0x020fe20000004100 */
[----:B------:R-:W-:Y:S01]  /*44c0*/  ISETP.GT.AND P6, PT, R3, 0x88, P6 ;  /* 0x000000880300780c */ /* 0x000fe200037c4270 */
[----:B------:R-:W-:Y:S01]  /*44d0*/  @P4 IMAD.MOV.U32 R5, RZ, RZ, R15 ;  /* 0x000000ffff054224 */ /* 0x000fe200078e000f */
[----:B------:R-:W-:Y:S02]  /*44e0*/  BSSY B1, `(.L_x_92) ;  /* 0x0000009000017945 */ /* 0x000fe40003800000 */
[----:B------:R-:W-:-:S04]  /*44f0*/  FMUL R4, R4, R89 ;  /* 0x0000005904047220 */ /* 0x000fc80000400000 */
[----:B------:R-:W-:-:S05]  /*4500*/  FFMA R4, R25, R88, R4 ;  /* 0x0000005819047223 */ /* 0x000fca0000000004 */
[----:B------:R-:W-:-:S04]  /*4510*/  F2FP.F16.F32.PACK_AB R4, RZ, R4 ;  /* 0x00000004ff04723e */ /* 0x000fc800000000ff */
[----:B------:R-:W-:Y:S01]  /*4520*/  PRMT R6, R4, 0x7610, R6 ;  /* 0x0000761004067816 */ /* 0x000fe20000000006 */
[----:B------:R-:W-:-:S05]  /*4530*/  @P4 IMAD.MOV.U32 R4, RZ, RZ, R14 ;  /* 0x000000ffff044224 */ /* 0x000fca00078e000e */
[----:B------:R3:W-:Y:S01]  /*4540*/  @P4 STG.E.U16 desc[UR36][R4.64+0x2], R6 ;  /* 0x0000020604004986 */ /* 0x0007e2000c101524 */
[----:B------:R-:W-:Y:S05]  /*4550*/  @!P6 BRA `(.L_x_93) ;  /* 0x000000000004e947 */ /* 0x000fea0003800000 */
[----:B------:R4:W5:Y:S02]  /*4560*/  LDG.E.LTC128B.U16 R114, desc[UR36][R8.64] ;  /* 0x0000002408727981 */ /* 0x000964000c1e1520 */
.L_x_93:
[----:B------:R-:W-:Y:S05]  /*4570*/  BSYNC B1 ;  /* 0x0000000000017941 */ /* 0x000fea0003800000 */
.L_x_92:
[----:B---3-5:R-:W-:Y:S01]  /*4580*/  HADD2.F32 R4, -RZ, R114.H0_H0 ;  /* 0x20000072ff047230 */ /* 0x028fe20000004100 */
[----:B------:R-:W-:Y:S01]  /*4590*/  ISETP.NE.AND P4, PT, R117, RZ, PT ;  /* 0x000000ff7500720c */ /* 0x000fe20003f85270 */
[----:B------:R-:W-:Y:S03]  /*45a0*/  BSSY B1, `(.L_x_94) ;  /* 0x0000008000017945 */ /* 0x000fe60003800000 */
[----:B------:R-:W-:Y:S01]  /*45b0*/  FMUL R5, R4, R89 ;  /* 0x0000005904057220 */ /* 0x000fe20000400000 */
[----:B------:R-:W-:-:S03]  /*45c0*/  ISETP.GT.AND P4, PT, R3, 0x88, P4 ;  /* 0x000000880300780c */ /* 0x000fc60002784270 */
[----:B------:R-:W-:-:S05]  /*45d0*/  FFMA R5, R26, R88, R5 ;  /* 0x000000581a057223 */ /* 0x000fca0000000005 */
[----:B------:R-:W-:-:S05]  /*45e0*/  F2FP.F16.F32.PACK_AB R5, RZ, R5 ;  /* 0x00000005ff05723e */ /* 0x000fca00000000ff */
[----:B------:R3:W-:Y:S01]  /*45f0*/  @P6 STG.E.U16 desc[UR36][R20.64], R5 ;  /* 0x0000000514006986 */ /* 0x0007e2000c101524 */
[----:B------:R-:W-:Y:S05]  /*4600*/  @!P4 BRA `(.L_x_95) ;  /* 0x000000000004c947 */ /* 0x000fea0003800000 */
[----:B------:R0:W5:Y:S02]  /*4610*/  LDG.E.LTC128B.U16 R114, desc[UR36][R12.64+0x2] ;  /* 0x000002240c727981 */ /* 0x000164000c1e1520 */
.L_x_95:
[----:B------:R-:W-:Y:S05]  /*4620*/  BSYNC B1 ;  /* 0x0000000000017941 */ /* 0x000fea0003800000 */
.L_x_94:
[----:B-----5:R-:W-:Y:S01]  /*4630*/  HADD2.F32 R4, -RZ, R114.H0_H0 ;  /* 0x20000072ff047230 */ /* 0x020fe20000004100 */
[----:B------:R-:W-:Y:S01]  /*4640*/  ISETP.NE.AND P6, PT, R115, RZ, PT ;  /* 0x000000ff7300720c */ /* 0x000fe20003fc5270 */
[----:B------:R-:W-:Y:S03]  /*4650*/  BSSY B1, `(.L_x_96) ;  /* 0x0000008000017945 */ /* 0x000fe60003800000 */
[----:B------:R-:W-:-:S04]  /*4660*/  FMUL R4, R4, R89 ;  /* 0x0000005904047220 */ /* 0x000fc80000400000 */
[----:B------:R-:W-:-:S05]  /*4670*/  FFMA R4, R27, R88, R4 ;  /* 0x000000581b047223 */ /* 0x000fca0000000004 */
[----:B------:R-:W-:-:S05]  /*4680*/  F2FP.F16.F32.PACK_AB R4, RZ, R4 ;  /* 0x00000004ff04723e */ /* 0x000fca00000000ff */
[----:B------:R0:W-:Y:S01]  /*4690*/  @P4 STG.E.U16 desc[UR36][R64.64+0x2], R4 ;  /* 0x0000020440004986 */ /* 0x0001e2000c101524 */
[----:B------:R-:W-:-:S13]  /*46a0*/  ISETP.GT.AND P4, PT, R3, 0x80, P6 ;  /* 0x000000800300780c */ /* 0x000fda0003784270 */
[----:B0-----:R-:W-:Y:S05]  /*46b0*/  @!P4 BRA `(.L_x_97) ;  /* 0x000000000004c947 */ /* 0x001fea0003800000 */
[----:B------:R0:W5:Y:S02]  /*46c0*/  LDG.E.LTC128B.U16 R114, desc[UR36][R60.64+0x10] ;  /* 0x000010243c727981 */ /* 0x000164000c1e1520 */
.L_x_97:
[----:B------:R-:W-:Y:S05]  /*46d0*/  BSYNC B1 ;  /* 0x0000000000017941 */ /* 0x000fea0003800000 */
.L_x_96:
[----:B-----5:R-:W-:Y:S01]  /*46e0*/  HADD2.F32 R4, -RZ, R114.H0_H0 ;  /* 0x20000072ff047230 */ /* 0x020fe20000004100 */
[----:B------:R-:W-:Y:S01]  /*46f0*/  ISETP.NE.AND P6, PT, R118, RZ, PT ;  /* 0x000000ff7600720c */ /* 0x000fe20003fc5270 */
[----:B------:R-:W-:Y:S03]  /*4700*/  BSSY B1, `(.L_x_98) ;  /* 0x000000b000017945 */ /* 0x000fe60003800000 */
[----:B---3--:R-:W-:Y:S01]  /*4710*/  FMUL R5, R4, R89 ;  /* 0x0000005904057220 */ /* 0x008fe20000400000 */
[----:B------:R-:W-:-:S03]  /*4720*/  @P4 IMAD.MOV.U32 R4, RZ, RZ, R14 ;  /* 0x000000ffff044224 */ /* 0x000fc600078e000e */
[----:B------:R-:W-:-:S05]  /*4730*/  FFMA R5, R28, R88, R5 ;  /* 0x000000581c057223 */ /* 0x000fca0000000005 */
[----:B------:R-:W-:-:S04]  /*4740*/  F2FP.F16.F32.PACK_AB R5, RZ, R5 ;  /* 0x00000005ff05723e */ /* 0x000fc800000000ff */
[----:B------:R-:W-:Y:S01]  /*4750*/  PRMT R6, R5, 0x7610, R6 ;  /* 0x0000761005067816 */ /* 0x000fe20000000006 */
[----:B------:R-:W-:-:S05]  /*4760*/  @P4 IMAD.MOV.U32 R5, RZ, RZ, R15 ;  /* 0x000000ffff054224 */ /* 0x000fca00078e000f */
[----:B------:R3:W-:Y:S01]  /*4770*/  @P4 STG.E.U16 desc[UR36][R4.64+0x10], R6 ;  /* 0x0000100604004986 */ /* 0x0007e2000c101524 */
[----:B------:R-:W-:-:S13]  /*4780*/  ISETP.GT.AND P4, PT, R3, 0x80, P6 ;  /* 0x000000800300780c */ /* 0x000fda0003784270 */
[----:B---3--:R-:W-:Y:S05]  /*4790*/  @!P4 BRA `(.L_x_99) ;  /* 0x000000000004c947 */ /* 0x008fea0003800000 */
[----:B------:R3:W5:Y:S02]  /*47a0*/  LDG.E.LTC128B.U16 R114, desc[UR36][R60.64+0x12] ;  /* 0x000012243c727981 */ /* 0x000764000c1e1520 */
.L_x_99:
[----:B------:R-:W-:Y:S05]  /*47b0*/  BSYNC B1 ;  /* 0x0000000000017941 */ /* 0x000fea0003800000 */
.L_x_98:
[----:B-----5:R-:W-:Y:S01]  /*47c0*/  HADD2.F32 R4, -RZ, R114.H0_H0 ;  /* 0x20000072ff047230 */ /* 0x020fe20000004100 */
[----:B------:R-:W-:Y:S01]  /*47d0*/  BSSY B1, `(.L_x_100) ;  /* 0x000000c000017945 */ /* 0x000fe20003800000 */
[----:B------:R-:W-:-:S03]  /*47e0*/  @P4 IMAD.MOV.U32 R5, RZ, RZ, R15 ;  /* 0x000000ffff054224 */ /* 0x000fc600078e000f */
[----:B------:R-:W-:-:S04]  /*47f0*/  FMUL R4, R4, R89 ;  /* 0x0000005904047220 */ /* 0x000fc80000400000 */
[----:B------:R-:W-:-:S05]  /*4800*/  FFMA R4, R29, R88, R4 ;  /* 0x000000581d047223 */ /* 0x000fca0000000004 */
[----:B------:R-:W-:-:S04]  /*4810*/  F2FP.F16.F32.PACK_AB R4, RZ, R4 ;  /* 0x00000004ff04723e */ /* 0x000fc800000000ff */
[----:B------:R-:W-:Y:S01]  /*4820*/  PRMT R6, R4, 0x7610, R6 ;  /* 0x0000761004067816 */ /* 0x000fe20000000006 */
[----:B------:R-:W-:-:S05]  /*4830*/  @P4 IMAD.MOV.U32 R4, RZ, RZ, R14 ;  /* 0x000000ffff044224 */ /* 0x000fca00078e000e */
[----:B------:R0:W-:Y:S01]  /*4840*/  @P4 STG.E.U16 desc[UR36][R4.64+0x12], R6 ;  /* 0x0000120604004986 */ /* 0x0001e2000c101524 */
[----:B------:R-:W-:-:S04]  /*4850*/  ISETP.NE.AND P4, PT, R115, RZ, PT ;  /* 0x000000ff7300720c */ /* 0x000fc80003f85270 */
[----:B------:R-:W-:-:S13]  /*4860*/  ISETP.GT.AND P4, PT, R3, 0x88, P4 ;  /* 0x000000880300780c */ /* 0x000fda0002784270 */
[----:B0-----:R-:W-:Y:S05]  /*4870*/  @!P4 BRA `(.L_x_101) ;  /* 0x000000000004c947 */ /* 0x001fea0003800000 */
[----:B------:R0:W5:Y:S02]  /*4880*/  LDG.E.LTC128B.U16 R114, desc[UR36][R12.64+0x10] ;  /* 0x000010240c727981 */ /* 0x000164000c1e1520 */
.L_x_101:
[----:B------:R-:W-:Y:S05]  /*4890*/  BSYNC B1 ;  /* 0x0000000000017941 */ /* 0x000fea0003800000 */
.L_x_100:
        /* <DEDUP_REMOVED lines=9> */
.L_x_103:
[----:B------:R-:W-:Y:S05]  /*4930*/  BSYNC B1 ;  /* 0x0000000000017941 */ /* 0x000fea0003800000 */
.L_x_102:
[----:B-----5:R-:W-:Y:S01]  /*4940*/  HADD2.F32 R4, -RZ, R114.H0_H0 ;  /* 0x20000072ff047230 */ /* 0x020fe20000004100 */
[----:B------:R-:W-:Y:S01]  /*4950*/  ISETP.NE.AND P6, PT, R119, RZ, PT ;  /* 0x000000ff7700720c */ /* 0x000fe20003fc5270 */
        /* <DEDUP_REMOVED lines=8> */
[----:B------:R-:W-:-:S13]  /*49e0*/  ISETP.GT.AND P4, PT, R3, 0x80, P6 ;  /* 0x000000800300780c */ /* 0x000fda0003784270 */
[----:B0-----:R-:W-:Y:S05]  /*49f0*/  @!P4 BRA `(.L_x_105) ;  /* 0x000000000004c947 */ /* 0x001fea0003800000 */
[----:B------:R0:W5:Y:S02]  /*4a00*/  LDG.E.LTC128B.U16 R114, desc[UR36][R60.64+0x20] ;  /* 0x000020243c727981 */ /* 0x000164000c1e1520 */
.L_x_105:
[----:B------:R-:W-:Y:S05]  /*4a10*/  BSYNC B1 ;  /* 0x0000000000017941 */ /* 0x000fea0003800000 */
.L_x_104:
[----:B-----5:R-:W-:Y:S01]  /*4a20*/  HADD2.F32 R4, -RZ, R114.H0_H0 ;  /* 0x20000072ff047230 */ /* 0x020fe20000004100 */
[----:B------:R-:W-:Y:S01]  /*4a30*/  ISETP.NE.AND P6, PT, R101, RZ, PT ;  /* 0x000000ff6500720c */ /* 0x000fe20003fc5270 */
[----:B------:R-:W-:Y:S03]  /*4a40*/  BSSY B1, `(.L_x_106) ;  /* 0x000000b000017945 */ /* 0x000fe60003800000 */
[----:B------:R-:W-:Y:S01]  /*4a50*/  FMUL R5, R4, R89 ;  /* 0x0000005904057220 */ /* 0x000fe20000400000 */
[----:B------:R-:W-:-:S03]  /*4a60*/  @P4 IMAD.MOV.U32 R4, RZ, RZ, R14 ;  /* 0x000000ffff044224 */ /* 0x000fc600078e000e */
        /* <DEDUP_REMOVED lines=8> */
.L_x_107:
[----:B------:R-:W-:Y:S05]  /*4af0*/  BSYNC B1 ;  /* 0x0000000000017941 */ /* 0x000fea0003800000 */
.L_x_106:
        /* <DEDUP_REMOVED lines=13> */
.L_x_109:
[----:B------:R-:W-:Y:S05]  /*4bd0*/  BSYNC B1 ;  /* 0x0000000000017941 */ /* 0x000fea0003800000 */
.L_x_108:
[----:B-----5:R-:W-:Y:S01]  /*4be0*/  HADD2.F32 R4, -RZ, R114.H0_H0 ;  /* 0x20000072ff047230 */ /* 0x020fe20000004100 */
[----:B------:R-:W-:Y:S04]  /*4bf0*/  BSSY B1, `(.L_x_110) ;  /* 0x000000b000017945 */ /* 0x000fe80003800000 */
        /* <DEDUP_REMOVED lines=10> */
.L_x_111:
[----:B------:R-:W-:Y:S05]  /*4ca0*/  BSYNC B1 ;  /* 0x0000000000017941 */ /* 0x000fea0003800000 */
.L_x_110:
        /* <DEDUP_REMOVED lines=13> */
.L_x_113:
[----:B------:R-:W-:Y:S05]  /*4d80*/  BSYNC B1 ;  /* 0x0000000000017941 */ /* 0x000fea0003800000 */
.L_x_112:
        /* <DEDUP_REMOVED lines=13> */
.L_x_115:
[----:B------:R-:W-:Y:S05]  /*4e60*/  BSYNC B1 ;  /* 0x0000000000017941 */ /* 0x000fea0003800000 */
.L_x_114:
        /* <DEDUP_REMOVED lines=13> */
.L_x_117:
[----:B------:R-:W-:Y:S05]  /*4f40*/  BSYNC B1 ;  /* 0x0000000000017941 */ /* 0x000fea0003800000 */
.L_x_116:
        /* <DEDUP_REMOVED lines=12> */
.L_x_119:
[----:B------:R-:W-:Y:S05]  /*5010*/  BSYNC B1 ;  /* 0x0000000000017941 */ /* 0x000fea0003800000 */
.L_x_118:
        /* <DEDUP_REMOVED lines=13> */
.L_x_121:
[----:B------:R-:W-:Y:S05]  /*50f0*/  BSYNC B1 ;  /* 0x0000000000017941 */ /* 0x000fea0003800000 */
.L_x_120:
        /* <DEDUP_REMOVED lines=13> */
.L_x_123:
[----:B------:R-:W-:Y:S05]  /*51d0*/  BSYNC B1 ;  /* 0x0000000000017941 */ /* 0x000fea0003800000 */
.L_x_122:
        /* <DEDUP_REMOVED lines=13> */
.L_x_125:
[----:B------:R-:W-:Y:S05]  /*52b0*/  BSYNC B1 ;  /* 0x0000000000017941 */ /* 0x000fea0003800000 */
.L_x_124:
        /* <DEDUP_REMOVED lines=12> */
.L_x_127:
[----:B------:R-:W-:Y:S05]  /*5380*/  BSYNC B1 ;  /* 0x0000000000017941 */ /* 0x000fea0003800000 */
.L_x_126:
        /* <DEDUP_REMOVED lines=13> */
.L_x_129:
[----:B------:R-:W-:Y:S05]  /*5460*/  BSYNC B1 ;  /* 0x0000000000017941 */ /* 0x000fea0003800000 */
.L_x_128:
        /* <DEDUP_REMOVED lines=12> */
.L_x_131:
[----:B------:R-:W-:Y:S05]  /*5530*/  BSYNC B1 ;  /* 0x0000000000017941 */ /* 0x000fea0003800000 */
.L_x_130:
        /* <DEDUP_REMOVED lines=12> */
.L_x_133:
[----:B------:R-:W-:Y:S05]  /*5600*/  BSYNC B1 ;  /* 0x0000000000017941 */ /* 0x000fea0003800000 */
.L_x_132:
[----:B-----5:R-:W-:Y:S01]  /*5610*/  HADD2.F32 R4, -RZ, R114.H0_H0 ;  /* 0x20000072ff047230 */ /* 0x020fe20000004100 */
[----:B------:R-:W-:Y:S01]  /*5620*/  ISETP.GT.AND P5, PT, R3, 0x88, P5 ;  /* 0x000000880300780c */ /* 0x000fe20002fa4270 */
        /* <DEDUP_REMOVED lines=8> */
[----:B------:R-:W-:Y:S05]  /*56b0*/  @!P5 BRA `(.L_x_135) ;  /* 0x000000000004d947 */ /* 0x000fea0003800000 */
[----:B------:R0:W5:Y:S02]  /*56c0*/  LDG.E.LTC128B.U16 R114, desc[UR36][R12.64+0x52] ;  /* 0x000052240c727981 */ /* 0x000164000c1e1520 */
.L_x_135:
[----:B------:R-:W-:Y:S05]  /*56d0*/  BSYNC B1 ;  /* 0x0000000000017941 */ /* 0x000fea0003800000 */
.L_x_134:
[----:B0----5:R-:W-:Y:S01]  /*56e0*/  HADD2.F32 R4, -RZ, R114.H0_H0 ;  /* 0x20000072ff047230 */ /* 0x021fe20000004100 */
        /* <DEDUP_REMOVED lines=11> */
.L_x_137:
[----:B------:R-:W-:Y:S05]  /*57a0*/  BSYNC B1 ;  /* 0x0000000000017941 */ /* 0x000fea0003800000 */
.L_x_136:
[----:B0----5:R-:W-:Y:S01]  /*57b0*/  HADD2.F32 R4, -RZ, R114.H0_H0 ;  /* 0x20000072ff047230 */ /* 0x021fe20000004100 */
        /* <DEDUP_REMOVED lines=11> */
.L_x_139:
[----:B------:R-:W-:Y:S05]  /*5870*/  BSYNC B1 ;  /* 0x0000000000017941 */ /* 0x000fea0003800000 */
.L_x_138:
        /* <DEDUP_REMOVED lines=12> */
.L_x_141:
[----:B------:R-:W-:Y:S05]  /*5940*/  BSYNC B1 ;  /* 0x0000000000017941 */ /* 0x000fea0003800000 */
.L_x_140:
        /* <DEDUP_REMOVED lines=12> */
.L_x_143:
[----:B------:R-:W-:Y:S05]  /*5a10*/  BSYNC B1 ;  /* 0x0000000000017941 */ /* 0x000fea0003800000 */
.L_x_142:
        /* <DEDUP_REMOVED lines=12> */
.L_x_145:
[----:B------:R-:W-:Y:S05]  /*5ae0*/  BSYNC B1 ;  /* 0x0000000000017941 */ /* 0x000fea0003800000 */
.L_x_144:
        /* <DEDUP_REMOVED lines=12> */
.L_x_147:
[----:B------:R-:W-:Y:S05]  /*5bb0*/  BSYNC B1 ;  /* 0x0000000000017941 */ /* 0x000fea0003800000 */
.L_x_146:
        /* <DEDUP_REMOVED lines=9> */
.L_x_149:
[----:B------:R-:W-:Y:S05]  /*5c50*/  BSYNC B1 ;  /* 0x0000000000017941 */ /* 0x000fea0003800000 */
.L_x_148:
        /* <DEDUP_REMOVED lines=12> */
.L_x_151:
[----:B------:R-:W-:Y:S05]  /*5d20*/  BSYNC B1 ;  /* 0x0000000000017941 */ /* 0x000fea0003800000 */
.L_x_150:
[----:B------:R-:W-:Y:S05]  /*5d30*/  @!P0 BRA `(.L_x_152) ;  /* 0x0000001400848947 */ /* 0x000fea0003800000 */
[----:B-----5:R-:W-:-:S05]  /*5d40*/  HADD2.F32 R114, -RZ, R114.H0_H0 ;  /* 0x20000072ff727230 */ /* 0x020fca0000004100 */
[----:B------:R-:W-:-:S04]  /*5d50*/  FMUL R114, R114, R89 ;  /* 0x0000005972727220 */ /* 0x000fc80000400000 */
[----:B------:R-:W-:-:S05]  /*5d60*/  FFMA R114, R55, R88, R114 ;  /* 0x0000005837727223 */ /* 0x000fca0000000072 */
[----:B------:R-:W-:-:S05]  /*5d70*/  F2FP.F16.F32.PACK_AB R114, RZ, R114 ;  /* 0x00000072ff72723e */ /* 0x000fca00000000ff */
[----:B------:R0:W-:Y:S01]  /*5d80*/  STG.E.U16 desc[UR36][R10.64+0x72], R114 ;  /* 0x000072720a007986 */ /* 0x0001e2000c101524 */
[----:B------:R-:W-:Y:S05]  /*5d90*/  BRA `(.L_x_152) ;  /* 0x00000014006c7947 */ /* 0x000fea0003800000 */
.L_x_29:
[----:B------:R-:W-:Y:S01]  /*5da0*/  ULDC.64 UR4, c[0x0][0x5c0] ;  /* 0x0001700000047ab9 */ /* 0x000fe20000000a00 */
[-C--:B------:R-:W-:Y:S01]  /*5db0*/  FMUL R56, R56, R88.reuse ;  /* 0x0000005838387220 */ /* 0x080fe20000400000 */
[----:B------:R-:W-:Y:S01]  /*5dc0*/  LEA R10, P1, R112, UR4, 0x1 ;  /* 0x00000004700a7c11 */ /* 0x000fe2000f8208ff */
[----:B------:R-:W-:Y:S01]  /*5dd0*/  IMAD.SHL.U32 R7, R94, 0x2, RZ ;  /* 0x000000025e077824 */ /* 0x000fe200078e00ff */
[----:B------:R-:W-:Y:S01]  /*5de0*/  ISETP.GT.AND P3, PT, R4, 0x1, PT ;  /* 0x000000010400780c */ /* 0x000fe20003f64270 */
[----:B------:R-:W-:Y:S01]  /*5df0*/  FMUL R57, R57, R88 ;  /* 0x0000005839397220 */ /* 0x000fe20000400000 */
[----:B------:R-:W-:Y:S01]  /*5e00*/  F2FP.F16.F32.PACK_AB R56, RZ, R56 ;  /* 0x00000038ff38723e */ /* 0x000fe200000000ff */
[-C--:B------:R-:W-:Y:S01]  /*5e10*/  FMUL R58, R58, R88.reuse ;  /* 0x000000583a3a7220 */ /* 0x080fe20000400000 */
[----:B------:R-:W-:Y:S01]  /*5e20*/  LEA.HI.X R11, R112, UR5, R105, 0x1, P1 ;  /* 0x00000005700b7c11 */ /* 0x000fe200088f0c69 */
[-C--:B------:R-:W-:Y:S01]  /*5e30*/  FMUL R59, R59, R88.reuse ;  /* 0x000000583b3b7220 */ /* 0x080fe20000400000 */
[----:B------:R-:W-:Y:S01]  /*5e40*/  ISETP.GT.AND P1, PT, R3, RZ, P3 ;  /* 0x000000ff0300720c */ /* 0x000fe20001f24270 */
[----:B------:R-:W-:Y:S01]  /*5e50*/  IMAD.SHL.U32 R19, R95, 0x2, RZ ;  /* 0x000000025f137824 */ /* 0x000fe200078e00ff */
[----:B------:R-:W-:Y:S01]  /*5e60*/  ISETP.GT.AND P2, PT, R3, 0x8, P6 ;  /* 0x000000080300780c */ /* 0x000fe20003744270 */
[----:B------:R-:W-:Y:S01]  /*5e70*/  @P0 STG.E.U16 desc[UR36][R10.64], R56 ;  /* 0x000000380a000986 */ /* 0x000fe2000c101524 */
[----:B------:R-:W-:Y:S01]  /*5e80*/  SHF.L.U64.HI R5, R94, 0x1, R93 ;  /* 0x000000015e057819 */ /* 0x000fe2000001025d */
[----:B------:R-:W-:Y:S01]  /*5e90*/  FMUL R60, R60, R88 ;  /* 0x000000583c3c7220 */ /* 0x000fe20000400000 */
[----:B------:R-:W-:Y:S01]  /*5ea0*/  IADD3 R8, P0, R7, R10, RZ ;  /* 0x0000000a07087210 */ /* 0x000fe20007f1e0ff */
[-C--:B------:R-:W-:Y:S01]  /*5eb0*/  FMUL R61, R61, R88.reuse ;  /* 0x000000583d3d7220 */ /* 0x080fe20000400000 */
[----:B------:R-:W-:Y:S01]  /*5ec0*/  F2FP.F16.F32.PACK_AB R57, RZ, R57 ;  /* 0x00000039ff39723e */ /* 0x000fe200000000ff */
[----:B------:R-:W-:Y:S01]  /*5ed0*/  FMUL R63, R63, R88 ;  /* 0x000000583f3f7220 */ /* 0x000fe20000400000 */
[----:B------:R-:W-:Y:S01]  /*5ee0*/  F2FP.F16.F32.PACK_AB R58, RZ, R58 ;  /* 0x0000003aff3a723e */ /* 0x000fe200000000ff */
[----:B------:R-:W-:Y:S01]  /*5ef0*/  IMAD.X R9, R5, 0x1, R11, P0 ;  /* 0x0000000105097824 */ /* 0x000fe200000e060b */
[----:B------:R-:W-:Y:S01]  /*5f00*/  ISETP.GT.AND P0, PT, R3, 0x8, P3 ;  /* 0x000000080300780c */ /* 0x000fe20001f04270 */
[----:B------:R-:W-:Y:S01]  /*5f10*/  @P1 STG.E.U16 desc[UR36][R10.64+0x2], R57 ;  /* 0x000002390a001986 */ /* 0x000fe2000c101524 */
[----:B------:R-:W-:Y:S01]  /*5f20*/  F2FP.F16.F32.PACK_AB R59, RZ, R59 ;  /* 0x0000003bff3b723e */ /* 0x000fe200000000ff */
[----:B------:R-:W-:Y:S01]  /*5f30*/  FMUL R62, R62, R88 ;  /* 0x000000583e3e7220 */ /* 0x000fe20000400000 */
[----:B------:R-:W-:Y:S01]  /*5f40*/  SHF.L.U64.HI R13, R95, 0x1, R92 ;  /* 0x000000015f0d7819 */ /* 0x000fe2000001025c */
[----:B------:R-:W-:Y:S01]  /*5f50*/  @P2 STG.E.U16 desc[UR36][R8.64], R58 ;  /* 0x0000003a08002986 */ /* 0x000fe2000c101524 */
[----:B------:R-:W-:Y:S01]  /*5f60*/  IADD3 R6, P1, P2, R19, R10, R7 ;  /* 0x0000000a13067210 */ /* 0x000fe20007a3e007 */
[-C--:B------:R-:W-:Y:S01]  /*5f70*/  FMUL R64, R64, R88.reuse ;  /* 0x0000005840407220 */ /* 0x080fe20000400000 */
[C---:B------:R-:W-:Y:S01]  /*5f80*/  ISETP.GT.AND P4, PT, R4.reuse, 0x8, PT ;  /* 0x000000080400780c */ /* 0x040fe20003f84270 */
[-C--:B------:R-:W-:Y:S01]  /*5f90*/  FMUL R65, R65, R88.reuse ;  /* 0x0000005841417220 */ /* 0x080fe20000400000 */
[----:B------:R-:W-:Y:S01]  /*5fa0*/  ISETP.GT.AND P3, PT, R4, 0x9, PT ;  /* 0x000000090400780c */ /* 0x000fe20003f64270 */
[-C--:B------:R-:W-:Y:S01]  /*5fb0*/  FMUL R66, R66, R88.reuse ;  /* 0x0000005842427220 */ /* 0x080fe20000400000 */
[----:B------:R-:W-:Y:S01]  /*5fc0*/  IADD3.X R7, R13, R11, R5, P1, P2 ;  /* 0x0000000b0d077210 */ /* 0x000fe20000fe4405 */
[----:B------:R-:W-:Y:S01]  /*5fd0*/  @P0 STG.E.U16 desc[UR36][R8.64+0x2], R59 ;  /* 0x0000023b08000986 */ /* 0x000fe2000c101524 */
[----:B------:R-:W-:Y:S01]  /*5fe0*/  ISETP.GT.AND P1, PT, R3, RZ, P4 ;  /* 0x000000ff0300720c */ /* 0x000fe20002724270 */
[-C--:B------:R-:W-:Y:S01]  /*5ff0*/  FMUL R67, R67, R88.reuse ;  /* 0x0000005843437220 */ /* 0x080fe20000400000 */
[----:B------:R-:W-:Y:S01]  /*6000*/  ISETP.GT.AND P0, PT, R3, RZ, P3 ;  /* 0x000000ff0300720c */ /* 0x000fe20001f04270 */
[----:B------:R-:W-:Y:S01]  /*6010*/  FMUL R68, R68, R88 ;  /* 0x0000005844447220 */ /* 0x000fe20000400000 */
[----:B------:R-:W-:Y:S01]  /*6020*/  F2FP.F16.F32.PACK_AB R60, RZ, R60 ;  /* 0x0000003cff3c723e */ /* 0x000fe200000000ff */
[-C--:B------:R-:W-:Y:S01]  /*6030*/  FMUL R69, R69, R88.reuse ;  /* 0x0000005845457220 */ /* 0x080fe20000400000 */
[----:B------:R-:W-:Y:S01]  /*6040*/  F2FP.F16.F32.PACK_AB R61, RZ, R61 ;  /* 0x0000003dff3d723e */ /* 0x000fe200000000ff */
[-C--:B------:R-:W-:Y:S01]  /*6050*/  FMUL R70, R70, R88.reuse ;  /* 0x0000005846467220 */ /* 0x080fe20000400000 */
[----:B------:R-:W-:Y:S01]  /*6060*/  F2FP.F16.F32.PACK_AB R63, RZ, R63 ;  /* 0x0000003fff3f723e */ /* 0x000fe200000000ff */
[----:B------:R-:W-:Y:S01]  /*6070*/  FMUL R71, R71, R88 ;  /* 0x0000005847477220 */ /* 0x000fe20000400000 */
[----:B------:R-:W-:Y:S01]  /*6080*/  F2FP.F16.F32.PACK_AB R62, RZ, R62 ;  /* 0x0000003eff3e723e */ /* 0x000fe200000000ff */
[----:B------:R-:W-:Y:S01]  /*6090*/  FMUL R72, R72, R88 ;  /* 0x0000005848487220 */ /* 0x000fe20000400000 */
[----:B------:R-:W-:Y:S01]  /*60a0*/  F2FP.F16.F32.PACK_AB R64, RZ, R64 ;  /* 0x00000040ff40723e */ /* 0x000fe200000000ff */
[----:B------:R-:W-:Y:S01]  /*60b0*/  @P1 STG.E.U16 desc[UR36][R10.64+0x10], R60 ;  /* 0x0000103c0a001986 */ /* 0x000fe2000c101524 */
[----:B------:R-:W-:Y:S01]  /*60c0*/  ISETP.GT.AND P1, PT, R3, 0x8, P4 ;  /* 0x000000080300780c */ /* 0x000fe20002724270 */
[-C--:B------:R-:W-:Y:S01]  /*60d0*/  FMUL R73, R73, R88.reuse ;  /* 0x0000005849497220 */ /* 0x080fe20000400000 */
[----:B------:R-:W-:Y:S01]  /*60e0*/  ISETP.GT.AND P2, PT, R4, 0x11, PT ;  /* 0x000000110400780c */ /* 0x000fe20003f44270 */
[----:B------:R-:W-:Y:S01]  /*60f0*/  @P0 STG.E.U16 desc[UR36][R10.64+0x12], R61 ;  /* 0x0000123d0a000986 */ /* 0x000fe2000c101524 */
[----:B------:R-:W-:Y:S01]  /*6100*/  ISETP.GT.AND P0, PT, R3, 0x8, P3 ;  /* 0x000000080300780c */ /* 0x000fe20001f04270 */
[-C--:B------:R-:W-:Y:S01]  /*6110*/  FMUL R74, R74, R88.reuse ;  /* 0x000000584a4a7220 */ /* 0x080fe20000400000 */
[----:B------:R-:W-:Y:S01]  /*6120*/  ISETP.GT.AND P3, PT, R4, 0x10, PT ;  /* 0x000000100400780c */ /* 0x000fe20003f64270 */
[-C--:B------:R-:W-:Y:S01]  /*6130*/  FMUL R75, R75, R88.reuse ;  /* 0x000000584b4b7220 */ /* 0x080fe20000400000 */
[----:B------:R-:W-:Y:S01]  /*6140*/  F2FP.F16.F32.PACK_AB R65, RZ, R65 ;  /* 0x00000041ff41723e */ /* 0x000fe200000000ff */
[----:B------:R-:W-:Y:S01]  /*6150*/  FMUL R76, R76, R88 ;  /* 0x000000584c4c7220 */ /* 0x000fe20000400000 */
[----:B------:R-:W-:Y:S01]  /*6160*/  F2FP.F16.F32.PACK_AB R66, RZ, R66 ;  /* 0x00000042ff42723e */ /* 0x000fe200000000ff */
[----:B------:R-:W-:Y:S01]  /*6170*/  FMUL R77, R77, R88 ;  /* 0x000000584d4d7220 */ /* 0x000fe20000400000 */
[----:B------:R-:W-:Y:S01]  /*6180*/  F2FP.F16.F32.PACK_AB R67, RZ, R67 ;  /* 0x00000043ff43723e */ /* 0x000fe200000000ff */
[----:B------:R-:W-:Y:S01]  /*6190*/  @P1 STG.E.U16 desc[UR36][R8.64+0x10], R62 ;  /* 0x0000103e08001986 */ /* 0x000fe2000c101524 */
[----:B------:R-:W-:Y:S01]  /*61a0*/  F2FP.F16.F32.PACK_AB R68, RZ, R68 ;  /* 0x00000044ff44723e */ /* 0x000fe200000000ff */
[-C--:B------:R-:W-:Y:S01]  /*61b0*/  FMUL R78, R78, R88.reuse ;  /* 0x000000584e4e7220 */ /* 0x080fe20000400000 */
[----:B------:R-:W-:Y:S01]  /*61c0*/  ISETP.GT.AND P1, PT, R4, 0x19, PT ;  /* 0x000000190400780c */ /* 0x000fe20003f24270 */
[----:B------:R-:W-:Y:S01]  /*61d0*/  @P0 STG.E.U16 desc[UR36][R8.64+0x12], R63 ;  /* 0x0000123f08000986 */ /* 0x000fe2000c101524 */
[----:B------:R-:W-:Y:S01]  /*61e0*/  ISETP.GT.AND P0, PT, R3, RZ, P3 ;  /* 0x000000ff0300720c */ /* 0x000fe20001f04270 */
[-C--:B------:R-:W-:Y:S01]  /*61f0*/  FMUL R79, R79, R88.reuse ;  /* 0x000000584f4f7220 */ /* 0x080fe20000400000 */
[----:B------:R-:W-:Y:S01]  /*6200*/  F2FP.F16.F32.PACK_AB R69, RZ, R69 ;  /* 0x00000045ff45723e */ /* 0x000fe200000000ff */
[----:B------:R-:W-:Y:S01]  /*6210*/  FMUL R80, R80, R88 ;  /* 0x0000005850507220 */ /* 0x000fe20000400000 */
[----:B------:R-:W-:Y:S01]  /*6220*/  F2FP.F16.F32.PACK_AB R70, RZ, R70 ;  /* 0x00000046ff46723e */ /* 0x000fe200000000ff */
        /* <DEDUP_REMOVED lines=8> */
[----:B------:R-:W-:Y:S01]  /*62b0*/  @P0 STG.E.U16 desc[UR36][R10.64+0x20], R64 ;  /* 0x000020400a000986 */ /* 0x000fe2000c101524 */
[----:B------:R-:W-:Y:S01]  /*62c0*/  ISETP.GT.AND P0, PT, R3, RZ, P2 ;  /* 0x000000ff0300720c */ /* 0x000fe20001704270 */
[-C--:B------:R-:W-:Y:S01]  /*62d0*/  FMUL R85, R85, R88.reuse ;  /* 0x0000005855557220 */ /* 0x080fe20000400000 */
[----:B------:R-:W-:Y:S01]  /*62e0*/  F2FP.F16.F32.PACK_AB R75, RZ, R75 ;  /* 0x0000004bff4b723e */ /* 0x000fe200000000ff */
[-C--:B------:R-:W-:Y:S01]  /*62f0*/  FMUL R86, R86, R88.reuse ;  /* 0x0000005856567220 */ /* 0x080fe20000400000 */
[----:B------:R-:W-:Y:S01]  /*6300*/  ISETP.GT.AND P5, PT, R4, 0x28, PT ;  /* 0x000000280400780c */ /* 0x000fe20003fa4270 */
[----:B------:R-:W-:Y:S01]  /*6310*/  FMUL R87, R87, R88 ;  /* 0x0000005857577220 */ /* 0x000fe20000400000 */
[----:B------:R-:W-:Y:S01]  /*6320*/  F2FP.F16.F32.PACK_AB R76, RZ, R76 ;  /* 0x0000004cff4c723e */ /* 0x000fe200000000ff */
[-C--:B------:R-:W-:Y:S01]  /*6330*/  FMUL R24, R24, R88.reuse ;  /* 0x0000005818187220 */ /* 0x080fe20000400000 */
[----:B------:R-:W-:Y:S01]  /*6340*/  ISETP.GT.AND P4, PT, R4, 0x29, PT ;  /* 0x000000290400780c */ /* 0x000fe20003f84270 */
[-C--:B------:R-:W-:Y:S01]  /*6350*/  FMUL R25, R25, R88.reuse ;  /* 0x0000005819197220 */ /* 0x080fe20000400000 */
[----:B------:R-:W-:Y:S01]  /*6360*/  F2FP.F16.F32.PACK_AB R77, RZ, R77 ;  /* 0x0000004dff4d723e */ /* 0x000fe200000000ff */
[----:B------:R-:W-:Y:S01]  /*6370*/  FMUL R26, R26, R88 ;  /* 0x000000581a1a7220 */ /* 0x000fe20000400000 */
[----:B------:R-:W-:Y:S01]  /*6380*/  F2FP.F16.F32.PACK_AB R78, RZ, R78 ;  /* 0x0000004eff4e723e */ /* 0x000fe200000000ff */
[----:B------:R-:W-:Y:S01]  /*6390*/  @P0 STG.E.U16 desc[UR36][R10.64+0x22], R65 ;  /* 0x000022410a000986 */ /* 0x000fe2000c101524 */
[----:B------:R-:W-:Y:S01]  /*63a0*/  ISETP.GT.AND P0, PT, R3, 0x8, P3 ;  /* 0x000000080300780c */ /* 0x000fe20001f04270 */
[-C--:B------:R-:W-:Y:S01]  /*63b0*/  FMUL R27, R27, R88.reuse ;  /* 0x000000581b1b7220 */ /* 0x080fe20000400000 */
[----:B------:R-:W-:Y:S01]  /*63c0*/  F2FP.F16.F32.PACK_AB R79, RZ, R79 ;  /* 0x0000004fff4f723e */ /* 0x000fe200000000ff */
[-C--:B------:R-:W-:Y:S01]  /*63d0*/  FMUL R28, R28, R88.reuse ;  /* 0x000000581c1c7220 */ /* 0x080fe20000400000 */
[----:B------:R-:W-:Y:S01]  /*63e0*/  ISETP.GT.AND P3, PT, R4, 0x30, PT ;  /* 0x000000300400780c */ /* 0x000fe20003f64270 */
        /* <DEDUP_REMOVED lines=8> */
[----:B------:R-:W-:Y:S01]  /*6470*/  @P0 STG.E.U16 desc[UR36][R8.64+0x20], R66 ;  /* 0x0000204208000986 */ /* 0x000fe2000c101524 */
[----:B------:R-:W-:Y:S01]  /*6480*/  ISETP.GT.AND P0, PT, R3, 0x8, P2 ;  /* 0x000000080300780c */ /* 0x000fe20001704270 */
[-C--:B------:R-:W-:Y:S01]  /*6490*/  FMUL R33, R33, R88.reuse ;  /* 0x0000005821217220 */ /* 0x080fe20000400000 */
[----:B------:R-:W-:Y:S01]  /*64a0*/  ISETP.GT.AND P2, PT, R4, 0x18, PT ;  /* 0x000000180400780c */ /* 0x000fe20003f44270 */
[----:B------:R-:W-:Y:S01]  /*64b0*/  FMUL R34, R34, R88 ;  /* 0x0000005822227220 */ /* 0x000fe20000400000 */
[----:B------:R-:W-:Y:S01]  /*64c0*/  F2FP.F16.F32.PACK_AB R84, RZ, R84 ;  /* 0x00000054ff54723e */ /* 0x000fe200000000ff */
[-C--:B------:R-:W-:Y:S01]  /*64d0*/  FMUL R35, R35, R88.reuse ;  /* 0x0000005823237220 */ /* 0x080fe20000400000 */
[----:B------:R-:W-:Y:S01]  /*64e0*/  P2R R5, PR, RZ, 0x20 ;  /* 0x00000020ff057803 */ /* 0x000fe20000000000 */
[-C--:B------:R-:W-:Y:S01]  /*64f0*/  FMUL R36, R36, R88.reuse ;  /* 0x0000005824247220 */ /* 0x080fe20000400000 */
[----:B------:R-:W-:Y:S01]  /*6500*/  F2FP.F16.F32.PACK_AB R85, RZ, R85 ;  /* 0x00000055ff55723e */ /* 0x000fe200000000ff */
[----:B------:R-:W-:Y:S01]  /*6510*/  FMUL R37, R37, R88 ;  /* 0x0000005825257220 */ /* 0x000fe20000400000 */
[----:B------:R-:W-:Y:S01]  /*6520*/  F2FP.F16.F32.PACK_AB R86, RZ, R86 ;  /* 0x00000056ff56723e */ /* 0x000fe200000000ff */
[-C--:B------:R-:W-:Y:S01]  /*6530*/  FMUL R38, R38, R88.reuse ;  /* 0x0000005826267220 */ /* 0x080fe20000400000 */
[----:B------:R-:W-:Y:S01]  /*6540*/  F2FP.F16.F32.PACK_AB R87, RZ, R87 ;  /* 0x00000057ff57723e */ /* 0x000fe200000000ff */
[----:B------:R-:W-:Y:S01]  /*6550*/  @P0 STG.E.U16 desc[UR36][R8.64+0x22], R67 ;  /* 0x0000224308000986 */ /* 0x000fe2000c101524 */
[----:B------:R-:W-:Y:S01]  /*6560*/  ISETP.GT.AND P0, PT, R3, RZ, P2 ;  /* 0x000000ff0300720c */ /* 0x000fe20001704270 */
        /* <DEDUP_REMOVED lines=36> */
[----:B------:R-:W-:Y:S01]  /*67b0*/  FMUL R55, R55, R88 ;  /* 0x0000005837377220 */ /* 0x000fe20000400000 */
[----:B------:R-:W-:-:S02]  /*67c0*/  F2FP.F16.F32.PACK_AB R39, RZ, R39 ;  /* 0x00000027ff27723e */ /* 0x000fc400000000ff */
[----:B------:R-:W-:Y:S01]  /*67d0*/  F2FP.F16.F32.PACK_AB R40, RZ, R40 ;  /* 0x00000028ff28723e */ /* 0x000fe200000000ff */
[----:B------:R-:W-:Y:S01]  /*67e0*/  @P0 STG.E.U16 desc[UR36][R8.64+0x30], R70 ;  /* 0x0000304608000986 */ /* 0x000fe2000c101524 */
[----:B------:R-:W-:Y:S02]  /*67f0*/  ISETP.GT.AND P0, PT, R3, 0x8, P1 ;  /* 0x000000080300780c */ /* 0x000fe40000f04270 */
[----:B------:R-:W-:Y:S02]  /*6800*/  ISETP.GT.AND P1, PT, R4, 0x21, PT ;  /* 0x000000210400780c */ /* 0x000fe40003f24270 */
[----:B------:R-:W-:Y:S02]  /*6810*/  F2FP.F16.F32.PACK_AB R41, RZ, R41 ;  /* 0x00000029ff29723e */ /* 0x000fe400000000ff */
[----:B------:R-:W-:Y:S02]  /*6820*/  F2FP.F16.F32.PACK_AB R42, RZ, R42 ;  /* 0x0000002aff2a723e */ /* 0x000fe400000000ff */
[----:B------:R-:W-:-:S02]  /*6830*/  F2FP.F16.F32.PACK_AB R43, RZ, R43 ;  /* 0x0000002bff2b723e */ /* 0x000fc400000000ff */
[----:B------:R-:W-:Y:S02]  /*6840*/  F2FP.F16.F32.PACK_AB R44, RZ, R44 ;  /* 0x0000002cff2c723e */ /* 0x000fe400000000ff */
[----:B------:R-:W-:Y:S01]  /*6850*/  F2FP.F16.F32.PACK_AB R45, RZ, R45 ;  /* 0x0000002dff2d723e */ /* 0x000fe200000000ff */
[----:B------:R-:W-:Y:S01]  /*6860*/  @P0 STG.E.U16 desc[UR36][R8.64+0x32], R71 ;  /* 0x0000324708000986 */ /* 0x000fe2000c101524 */
[----:B------:R-:W-:Y:S02]  /*6870*/  ISETP.GT.AND P0, PT, R3, RZ, P2 ;  /* 0x000000ff0300720c */ /* 0x000fe40001704270 */
[----:B------:R-:W-:Y:S02]  /*6880*/  F2FP.F16.F32.PACK_AB R46, RZ, R46 ;  /* 0x0000002eff2e723e */ /* 0x000fe400000000ff */
[----:B------:R-:W-:Y:S02]  /*6890*/  F2FP.F16.F32.PACK_AB R47, RZ, R47 ;  /* 0x0000002fff2f723e */ /* 0x000fe400000000ff */
[----:B------:R-:W-:-:S02]  /*68a0*/  F2FP.F16.F32.PACK_AB R48, RZ, R48 ;  /* 0x00000030ff30723e */ /* 0x000fc400000000ff */
[----:B------:R-:W-:Y:S02]  /*68b0*/  F2FP.F16.F32.PACK_AB R49, RZ, R49 ;  /* 0x00000031ff31723e */ /* 0x000fe400000000ff */
[----:B------:R-:W-:Y:S02]  /*68c0*/  F2FP.F16.F32.PACK_AB R50, RZ, R50 ;  /* 0x00000032ff32723e */ /* 0x000fe400000000ff */
[----:B------:R-:W-:Y:S01]  /*68d0*/  F2FP.F16.F32.PACK_AB R51, RZ, R51 ;  /* 0x00000033ff33723e */ /* 0x000fe200000000ff */
[----:B------:R-:W-:Y:S01]  /*68e0*/  @P0 STG.E.U16 desc[UR36][R10.64+0x40], R72 ;  /* 0x000040480a000986 */ /* 0x000fe2000c101524 */
[----:B------:R-:W-:Y:S02]  /*68f0*/  ISETP.GT.AND P0, PT, R3, RZ, P1 ;  /* 0x000000ff0300720c */ /* 0x000fe40000f04270 */
[----:B------:R-:W-:Y:S02]  /*6900*/  F2FP.F16.F32.PACK_AB R52, RZ, R52 ;  /* 0x00000034ff34723e */ /* 0x000fe400000000ff */
[----:B------:R-:W-:-:S02]  /*6910*/  F2FP.F16.F32.PACK_AB R53, RZ, R53 ;  /* 0x00000035ff35723e */ /* 0x000fc400000000ff */
[----:B------:R-:W-:Y:S02]  /*6920*/  F2FP.F16.F32.PACK_AB R54, RZ, R54 ;  /* 0x00000036ff36723e */ /* 0x000fe400000000ff */
[----:B------:R-:W-:-:S05]  /*6930*/  F2FP.F16.F32.PACK_AB R55, RZ, R55 ;  /* 0x00000037ff37723e */ /* 0x000fca00000000ff */
[----:B------:R-:W-:Y:S01]  /*6940*/  @P0 STG.E.U16 desc[UR36][R10.64+0x42], R73 ;  /* 0x000042490a000986 */ /* 0x000fe2000c101524 */
[----:B------:R-:W-:Y:S02]  /*6950*/  ISETP.GT.AND P0, PT, R3, 0x8, P2 ;  /* 0x000000080300780c */ /* 0x000fe40001704270 */
[----:B------:R-:W-:-:S11]  /*6960*/  ISETP.GT.AND P2, PT, R4, 0x38, PT ;  /* 0x000000380400780c */ /* 0x000fd60003f44270 */
[----:B------:R-:W-:Y:S01]  /*6970*/  @P0 STG.E.U16 desc[UR36][R8.64+0x40], R74 ;  /* 0x0000404a08000986 */ /* 0x000fe2000c101524 */
[----:B------:R-:W-:-:S13]  /*6980*/  ISETP.GT.AND P0, PT, R3, 0x8, P1 ;  /* 0x000000080300780c */ /* 0x000fda0000f04270 */
[----:B------:R-:W-:Y:S01]  /*6990*/  @P0 STG.E.U16 desc[UR36][R8.64+0x42], R75 ;  /* 0x0000424b08000986 */ /* 0x000fe2000c101524 */
[----:B------:R-:W-:-:S13]  /*69a0*/  ISETP.GT.AND P0, PT, R3, RZ, P5 ;  /* 0x000000ff0300720c */ /* 0x000fda0002f04270 */
[----:B------:R-:W-:Y:S01]  /*69b0*/  @P0 STG.E.U16 desc[UR36][R10.64+0x50], R76 ;  /* 0x0000504c0a000986 */ /* 0x000fe2000c101524 */
[----:B------:R-:W-:-:S13]  /*69c0*/  ISETP.GT.AND P0, PT, R3, RZ, P4 ;  /* 0x000000ff0300720c */ /* 0x000fda0002704270 */
[----:B------:R-:W-:Y:S01]  /*69d0*/  @P0 STG.E.U16 desc[UR36][R10.64+0x52], R77 ;  /* 0x0000524d0a000986 */ /* 0x000fe2000c101524 */
[----:B------:R-:W-:-:S13]  /*69e0*/  ISETP.GT.AND P0, PT, R3, 0x8, P5 ;  /* 0x000000080300780c */ /* 0x000fda0002f04270 */
[----:B------:R-:W-:Y:S01]  /*69f0*/  @P0 STG.E.U16 desc[UR36][R8.64+0x50], R78 ;  /* 0x0000504e08000986 */ /* 0x000fe2000c101524 */
[----:B------:R-:W-:-:S13]  /*6a00*/  ISETP.GT.AND P0, PT, R3, 0x8, P4 ;  /* 0x000000080300780c */ /* 0x000fda0002704270 */
[----:B------:R-:W-:Y:S01]  /*6a10*/  @P0 STG.E.U16 desc[UR36][R8.64+0x52], R79 ;  /* 0x0000524f08000986 */ /* 0x000fe2000c101524 */
[----:B------:R-:W-:-:S13]  /*6a20*/  ISETP.GT.AND P0, PT, R3, RZ, P3 ;  /* 0x000000ff0300720c */ /* 0x000fda0001f04270 */
[----:B------:R-:W-:Y:S01]  /*6a30*/  @P0 STG.E.U16 desc[UR36][R10.64+0x60], R80 ;  /* 0x000060500a000986 */ /* 0x000fe2000c101524 */
[----:B------:R-:W-:-:S04]  /*6a40*/  ISETP.GT.AND P0, PT, R4, 0x31, PT ;  /* 0x000000310400780c */ /* 0x000fc80003f04270 */
[----:B------:R-:W-:-:S13]  /*6a50*/  ISETP.GT.AND P1, PT, R3, RZ, P0 ;  /* 0x000000ff0300720c */ /* 0x000fda0000724270 */
[----:B------:R-:W-:Y:S01]  /*6a60*/  @P1 STG.E.U16 desc[UR36][R10.64+0x62], R81 ;  /* 0x000062510a001986 */ /* 0x000fe2000c101524 */
[----:B------:R-:W-:-:S13]  /*6a70*/  ISETP.GT.AND P1, PT, R3, 0x8, P3 ;  /* 0x000000080300780c */ /* 0x000fda0001f24270 */
[----:B------:R-:W-:Y:S01]  /*6a80*/  @P1 STG.E.U16 desc[UR36][R8.64+0x60], R82 ;  /* 0x0000605208001986 */ /* 0x000fe2000c101524 */
[----:B------:R-:W-:-:S13]  /*6a90*/  ISETP.GT.AND P1, PT, R3, 0x8, P0 ;  /* 0x000000080300780c */ /* 0x000fda0000724270 */
[----:B------:R-:W-:Y:S01]  /*6aa0*/  @P1 STG.E.U16 desc[UR36][R8.64+0x62], R83 ;  /* 0x0000625308001986 */ /* 0x000fe2000c101524 */
[----:B------:R-:W-:-:S05]  /*6ab0*/  IADD3 R14, P1, R19, R8, RZ ;  /* 0x00000008130e7210 */ /* 0x000fca0007f3e0ff */
[----:B------:R-:W-:Y:S01]  /*6ac0*/  IMAD.X R15, R13, 0x1, R9, P1 ;  /* 0x000000010d0f7824 */ /* 0x000fe200008e0609 */
[----:B------:R-:W-:-:S13]  /*6ad0*/  ISETP.GT.AND P1, PT, R3, RZ, P2 ;  /* 0x000000ff0300720c */ /* 0x000fda0001724270 */
[----:B------:R-:W-:Y:S01]  /*6ae0*/  @P1 STG.E.U16 desc[UR36][R10.64+0x70], R84 ;  /* 0x000070540a001986 */ /* 0x000fe2000c101524 */
[----:B------:R-:W-:-:S05]  /*6af0*/  IADD3 R20, P1, R19, R8, RZ ;  /* 0x0000000813147210 */ /* 0x000fca0007f3e0ff */
[----:B------:R-:W-:Y:S01]  /*6b00*/  IMAD.X R21, R13, 0x1, R9, P1 ;  /* 0x000000010d157824 */ /* 0x000fe200008e0609 */
[----:B------:R-:W-:-:S05]  /*6b10*/  IADD3 R12, P1, R19, R10, RZ ;  /* 0x0000000a130c7210 */ /* 0x000fca0007f3e0ff */
[----:B------:R-:W-:Y:S01]  /*6b20*/  IMAD.X R13, R13, 0x1, R11, P1 ;  /* 0x000000010d0d7824 */ /* 0x000fe200008e060b */
[----:B------:R-:W-:-:S04]  /*6b30*/  ISETP.GT.AND P1, PT, R4, 0x39, PT ;  /* 0x000000390400780c */ /* 0x000fc80003f24270 */
[----:B------:R-:W-:-:S13]  /*6b40*/  ISETP.GT.AND P5, PT, R3, RZ, P1 ;  /* 0x000000ff0300720c */ /* 0x000fda0000fa4270 */
[----:B------:R-:W-:Y:S01]  /*6b50*/  @P5 STG.E.U16 desc[UR36][R10.64+0x72], R85 ;  /* 0x000072550a005986 */ /* 0x000fe2000c101524 */
[----:B------:R-:W-:-:S13]  /*6b60*/  ISETP.GT.AND P5, PT, R3, 0x8, P2 ;  /* 0x000000080300780c */ /* 0x000fda00017a4270 */
[----:B------:R-:W-:Y:S01]  /*6b70*/  @P5 STG.E.U16 desc[UR36][R8.64+0x70], R86 ;  /* 0x0000705608005986 */ /* 0x000fe2000c101524 */
[----:B------:R-:W-:-:S13]  /*6b80*/  ISETP.GT.AND P5, PT, R3, 0x8, P1 ;  /* 0x000000080300780c */ /* 0x000fda0000fa4270 */
[----:B------:R0:W-:Y:S01]  /*6b90*/  @P5 STG.E.U16 desc[UR36][R8.64+0x72], R87 ;  /* 0x0000725708005986 */ /* 0x0001e2000c101524 */
[C---:B------:R-:W-:Y:S02]  /*6ba0*/  ISETP.GT.AND P5, PT, R3.reuse, 0x80, P6 ;  /* 0x000000800300780c */ /* 0x040fe400037a4270 */
[----:B------:R-:W-:-:S11]  /*6bb0*/  ISETP.GT.AND P6, PT, R3, 0x88, P6 ;  /* 0x000000880300780c */ /* 0x000fd600037c4270 */
[----:B------:R-:W-:Y:S01]  /*6bc0*/  @P5 STG.E.U16 desc[UR36][R12.64], R24 ;  /* 0x000000180c005986 */ /* 0x000fe2000c101524 */
[----:B------:R-:W-:-:S04]  /*6bd0*/  ISETP.GT.AND P5, PT, R4, 0x1, PT ;  /* 0x000000010400780c */ /* 0x000fc80003fa4270 */
[----:B------:R-:W-:-:S13]  /*6be0*/  ISETP.GT.AND P5, PT, R3, 0x80, P5 ;  /* 0x000000800300780c */ /* 0x000fda0002fa4270 */
[----:B0-----:R-:W-:Y:S02]  /*6bf0*/  @P5 IMAD.MOV.U32 R8, RZ, RZ, R12 ;  /* 0x000000ffff085224 */ /* 0x001fe400078e000c */
[----:B------:R-:W-:-:S05]  /*6c00*/  @P5 IMAD.MOV.U32 R9, RZ, RZ, R13 ;  /* 0x000000ffff095224 */ /* 0x000fca00078e000d */
[----:B------:R0:W-:Y:S01]  /*6c10*/  @P5 STG.E.U16 desc[UR36][R8.64+0x2], R25 ;  /* 0x0000021908005986 */ /* 0x0001e2000c101524 */
[----:B------:R-:W-:-:S03]  /*6c20*/  ISETP.NE.AND P5, PT, R5, RZ, PT ;  /* 0x000000ff0500720c */ /* 0x000fc60003fa5270 */
[----:B------:R-:W-:Y:S01]  /*6c30*/  @P6 STG.E.U16 desc[UR36][R14.64], R26 ;  /* 0x0000001a0e006986 */ /* 0x000fe2000c101524 */
[----:B------:R-:W-:-:S04]  /*6c40*/  ISETP.GT.AND P6, PT, R4, 0x1, PT ;  /* 0x000000010400780c */ /* 0x000fc80003fc4270 */
[----:B------:R-:W-:-:S13]  /*6c50*/  ISETP.GT.AND P6, PT, R3, 0x88, P6 ;  /* 0x000000880300780c */ /* 0x000fda00037c4270 */
[----:B------:R-:W-:Y:S01]  /*6c60*/  @P6 STG.E.U16 desc[UR36][R20.64+0x2], R27 ;  /* 0x0000021b14006986 */ /* 0x000fe2000c101524 */
[----:B------:R-:W-:-:S04]  /*6c70*/  ISETP.GT.AND P6, PT, R4, 0x8, PT ;  /* 0x000000080400780c */ /* 0x000fc80003fc4270 */
[----:B------:R-:W-:-:S13]  /*6c80*/  ISETP.GT.AND P6, PT, R3, 0x80, P6 ;  /* 0x000000800300780c */ /* 0x000fda00037c4270 */
[----:B0-----:R-:W-:Y:S02]  /*6c90*/  @P6 IMAD.MOV.U32 R8, RZ, RZ, R12 ;  /* 0x000000ffff086224 */ /* 0x001fe400078e000c */
[----:B------:R-:W-:-:S05]  /*6ca0*/  @P6 IMAD.MOV.U32 R9, RZ, RZ, R13 ;  /* 0x000000ffff096224 */ /* 0x000fca00078e000d */
[----:B------:R0:W-:Y:S01]  /*6cb0*/  @P6 STG.E.U16 desc[UR36][R8.64+0x10], R28 ;  /* 0x0000101c08006986 */ /* 0x0001e2000c101524 */
[----:B------:R-:W-:-:S04]  /*6cc0*/  ISETP.GT.AND P6, PT, R4, 0x9, PT ;  /* 0x000000090400780c */ /* 0x000fc80003fc4270 */
[----:B------:R-:W-:-:S13]  /*6cd0*/  ISETP.GT.AND P6, PT, R3, 0x80, P6 ;  /* 0x000000800300780c */ /* 0x000fda00037c4270 */
[----:B0-----:R-:W-:Y:S02]  /*6ce0*/  @P6 IMAD.MOV.U32 R8, RZ, RZ, R12 ;  /* 0x000000ffff086224 */ /* 0x001fe400078e000c */
[----:B------:R-:W-:-:S05]  /*6cf0*/  @P6 IMAD.MOV.U32 R9, RZ, RZ, R13 ;  /* 0x000000ffff096224 */ /* 0x000fca00078e000d */
[----:B------:R0:W-:Y:S01]  /*6d00*/  @P6 STG.E.U16 desc[UR36][R8.64+0x12], R29 ;  /* 0x0000121d08006986 */ /* 0x0001e2000c101524 */
[----:B------:R-:W-:-:S04]  /*6d10*/  ISETP.GT.AND P6, PT, R4, 0x8, PT ;  /* 0x000000080400780c */ /* 0x000fc80003fc4270 */
[----:B------:R-:W-:-:S13]  /*6d20*/  ISETP.GT.AND P6, PT, R3, 0x88, P6 ;  /* 0x000000880300780c */ /* 0x000fda00037c4270 */
        /* <DEDUP_REMOVED lines=45> */
[----:B------:R-:W-:Y:S01]  /*7000*/  @P6 STG.E.U16 desc[UR36][R8.64+0x42], R41 ;  /* 0x0000422908006986 */ /* 0x000fe2000c101524 */
[----:B------:R-:W-:-:S04]  /*7010*/  ISETP.GT.AND P6, PT, R4, 0x20, PT ;  /* 0x000000200400780c */ /* 0x000fc80003fc4270 */
[----:B------:R-:W-:-:S13]  /*7020*/  ISETP.GT.AND P6, PT, R3, 0x88, P6 ;  /* 0x000000880300780c */ /* 0x000fda00037c4270 */
[----:B------:R-:W-:Y:S01]  /*7030*/  @P6 STG.E.U16 desc[UR36][R6.64+0x40], R42 ;  /* 0x0000402a06006986 */ /* 0x000fe2000c101524 */
[----:B------:R-:W-:-:S04]  /*7040*/  ISETP.GT.AND P6, PT, R4, 0x21, PT ;  /* 0x000000210400780c */ /* 0x000fc80003fc4270 */
[----:B------:R-:W-:-:S13]  /*7050*/  ISETP.GT.AND P6, PT, R3, 0x88, P6 ;  /* 0x000000880300780c */ /* 0x000fda00037c4270 */
[----:B------:R-:W-:Y:S02]  /*7060*/  @P6 IMAD.MOV.U32 R4, RZ, RZ, R6 ;  /* 0x000000ffff046224 */ /* 0x000fe400078e0006 */
[----:B------:R-:W-:-:S05]  /*7070*/  @P6 IMAD.MOV.U32 R5, RZ, RZ, R7 ;  /* 0x000000ffff056224 */ /* 0x000fca00078e0007 */
[----:B------:R0:W-:Y:S01]  /*7080*/  @P6 STG.E.U16 desc[UR36][R4.64+0x42], R43 ;  /* 0x0000422b04006986 */ /* 0x0001e2000c101524 */
[C---:B------:R-:W-:Y:S02]  /*7090*/  ISETP.GT.AND P6, PT, R3.reuse, 0x80, P5 ;  /* 0x000000800300780c */ /* 0x040fe40002fc4270 */
[----:B------:R-:W-:-:S11]  /*70a0*/  ISETP.GT.AND P5, PT, R3, 0x88, P5 ;  /* 0x000000880300780c */ /* 0x000fd60002fa4270 */
[----:B0-----:R-:W-:Y:S02]  /*70b0*/  @P6 IMAD.MOV.U32 R4, RZ, RZ, R12 ;  /* 0x000000ffff046224 */ /* 0x001fe400078e000c */
[----:B------:R-:W-:-:S05]  /*70c0*/  @P6 IMAD.MOV.U32 R5, RZ, RZ, R13 ;  /* 0x000000ffff056224 */ /* 0x000fca00078e000d */
[----:B------:R0:W-:Y:S01]  /*70d0*/  @P6 STG.E.U16 desc[UR36][R4.64+0x50], R44 ;  /* 0x0000502c04006986 */ /* 0x0001e2000c101524 */
[C---:B------:R-:W-:Y:S02]  /*70e0*/  ISETP.GT.AND P6, PT, R3.reuse, 0x80, P4 ;  /* 0x000000800300780c */ /* 0x040fe400027c4270 */
[----:B------:R-:W-:-:S11]  /*70f0*/  ISETP.GT.AND P4, PT, R3, 0x88, P4 ;  /* 0x000000880300780c */ /* 0x000fd60002784270 */
[----:B0-----:R-:W-:Y:S02]  /*7100*/  @P6 IMAD.MOV.U32 R4, RZ, RZ, R12 ;  /* 0x000000ffff046224 */ /* 0x001fe400078e000c */
[----:B------:R-:W-:-:S05]  /*7110*/  @P6 IMAD.MOV.U32 R5, RZ, RZ, R13 ;  /* 0x000000ffff056224 */ /* 0x000fca00078e000d */
[----:B------:R0:W-:Y:S02]  /*7120*/  @P6 STG.E.U16 desc[UR36][R4.64+0x52], R45 ;  /* 0x0000522d04006986 */ /* 0x0001e4000c101524 */
[----:B0-----:R-:W-:Y:S02]  /*7130*/  @P5 IMAD.MOV.U32 R4, RZ, RZ, R6 ;  /* 0x000000ffff045224 */ /* 0x001fe400078e0006 */
[----:B------:R-:W-:-:S05]  /*7140*/  @P5 IMAD.MOV.U32 R5, RZ, RZ, R7 ;  /* 0x000000ffff055224 */ /* 0x000fca00078e0007 */
[----:B------:R0:W-:Y:S01]  /*7150*/  @P5 STG.E.U16 desc[UR36][R4.64+0x50], R46 ;  /* 0x0000502e04005986 */ /* 0x0001e2000c101524 */
[C---:B------:R-:W-:Y:S02]  /*7160*/  ISETP.GT.AND P5, PT, R3.reuse, 0x80, P3 ;  /* 0x000000800300780c */ /* 0x040fe40001fa4270 */
[----:B------:R-:W-:Y:S01]  /*7170*/  ISETP.GT.AND P3, PT, R3, 0x88, P3 ;  /* 0x000000880300780c */ /* 0x000fe20001f64270 */
        /* <DEDUP_REMOVED lines=17> */
[----:B------:R0:W-:Y:S02]  /*7290*/  @P3 STG.E.U16 desc[UR36][R4.64+0x60], R50 ;  /* 0x0000603204003986 */ /* 0x0001e4000c101524 */
[----:B0-----:R-:W-:Y:S02]  /*72a0*/  @P0 IMAD.MOV.U32 R4, RZ, RZ, R6 ;  /* 0x000000ffff040224 */ /* 0x001fe400078e0006 */
[----:B------:R-:W-:-:S05]  /*72b0*/  @P0 IMAD.MOV.U32 R5, RZ, RZ, R7 ;  /* 0x000000ffff050224 */ /* 0x000fca00078e0007 */
[----:B------:R0:W-:Y:S02]  /*72c0*/  @P0 STG.E.U16 desc[UR36][R4.64+0x62], R51 ;  /* 0x0000623304000986 */ /* 0x0001e4000c101524 */
[----:B0-----:R-:W-:Y:S02]  /*72d0*/  @P5 IMAD.MOV.U32 R4, RZ, RZ, R12 ;  /* 0x000000ffff045224 */ /* 0x001fe400078e000c */
[----:B------:R-:W-:-:S05]  /*72e0*/  @P5 IMAD.MOV.U32 R5, RZ, RZ, R13 ;  /* 0x000000ffff055224 */ /* 0x000fca00078e000d */
[----:B------:R0:W-:Y:S04]  /*72f0*/  @P5 STG.E.U16 desc[UR36][R4.64+0x70], R52 ;  /* 0x0000703404005986 */ /* 0x0001e8000c101524 */
[----:B------:R1:W-:Y:S01]  /*7300*/  @P4 STG.E.U16 desc[UR36][R12.64+0x72], R53 ;  /* 0x000072350c004986 */ /* 0x0003e2000c101524 */
[----:B0-----:R-:W-:Y:S02]  /*7310*/  @P2 IMAD.MOV.U32 R4, RZ, RZ, R6 ;  /* 0x000000ffff042224 */ /* 0x001fe400078e0006 */
[----:B------:R-:W-:-:S05]  /*7320*/  @P2 IMAD.MOV.U32 R5, RZ, RZ, R7 ;  /* 0x000000ffff052224 */ /* 0x000fca00078e0007 */
[----:B------:R1:W-:Y:S04]  /*7330*/  @P2 STG.E.U16 desc[UR36][R4.64+0x70], R54 ;  /* 0x0000703604002986 */ /* 0x0003e8000c101524 */
[----:B------:R1:W-:Y:S02]  /*7340*/  @P1 STG.E.U16 desc[UR36][R6.64+0x72], R55 ;  /* 0x0000723706001986 */ /* 0x0003e4000c101524 */
.L_x_152:
[----:B------:R-:W-:Y:S05]  /*7350*/  BSYNC B0 ;  /* 0x0000000000007941 */ /* 0x000fea0003800000 */
.L_x_28:
[----:B------:R-:W-:Y:S01]  /*7360*/  IADD3 R16, P0, R16, UR38, RZ ;  /* 0x0000002610107c10 */ /* 0x000fe2000ff1e0ff */
[----:B------:R-:W-:Y:S01]  /*7370*/  ULDC.64 UR4, c[0x0][0x650] ;  /* 0x0001940000047ab9 */ /* 0x000fe20000000a00 */
[----:B------:R-:W-:Y:S01]  /*7380*/  PRMT R3, RZ, 0x7610, R3 ;  /* 0x00007610ff037816 */ /* 0x000fe20000000003 */
[----:B------:R-:W-:Y:S01]  /*7390*/  IMAD.MOV.U32 R101, RZ, RZ, -0x1 ;  /* 0xffffffffff657424 */ /* 0x000fe200078e00ff */
[----:B------:R-:W-:Y:S01]  /*73a0*/  IADD3.X R17, R17, UR41, RZ, P0, !PT ;  /* 0x0000002911117c10 */ /* 0x000fe200087fe4ff */
[----:B------:R-:W-:Y:S01]  /*73b0*/  IMAD.MOV.U32 R19, RZ, RZ, -0x1 ;  /* 0xffffffffff137424 */ /* 0x000fe200078e00ff */
[----:B------:R-:W-:-:S04]  /*73c0*/  ISETP.GE.U32.AND P0, PT, R16, UR4, PT ;  /* 0x0000000410007c0c */ /* 0x000fc8000bf06070 */
[----:B------:R-:W-:-:S13]  /*73d0*/  ISETP.GE.U32.AND.EX P0, PT, R17, UR5, PT, P0 ;  /* 0x0000000511007c0c */ /* 0x000fda000bf06100 */
[----:B------:R-:W-:Y:S05]  /*73e0*/  @P0 BRA `(.L_x_153) ;  /* 0x00000004004c0947 */ /* 0x000fea0003800000 */
[----:B0-----:R-:W0:Y:S01]  /*73f0*/  LDC.64 R10, c[0x0][0x628] ;  /* 0x00018a00ff0a7b82 */ /* 0x001e220000000a00 */
[----:B-1----:R-:W1:Y:S01]  /*7400*/  S2R R12, SR_CTAID.X ;  /* 0x00000000000c7919 */ /* 0x002e620000002500 */
[----:B----4-:R-:W-:Y:S02]  /*7410*/  IMAD.MOV.U32 R8, RZ, RZ, R16 ;  /* 0x000000ffff087224 */ /* 0x010fe400078e0010 */
[----:B------:R-:W-:Y:S01]  /*7420*/  IMAD.MOV.U32 R9, RZ, RZ, R17 ;  /* 0x000000ffff097224 */ /* 0x000fe200078e0011 */
[----:B------:R-:W4:Y:S03]  /*7430*/  S2R R20, SR_CTAID.Y ;  /* 0x0000000000147919 */ /* 0x000f260000002600 */
[----:B------:R-:W1:Y:S08]  /*7440*/  LDC R0, c[0x0][0x630] ;  /* 0x00018c00ff007b82 */ /* 0x000e700000000800 */
[----:B------:R-:W1:Y:S01]  /*7450*/  LDC.64 R14, c[0x0][0x620] ;  /* 0x00018800ff0e7b82 */ /* 0x000e620000000a00 */
[----:B0-----:R-:W-:-:S04]  /*7460*/  ISETP.NE.U32.AND P0, PT, R10, RZ, PT ;  /* 0x000000ff0a00720c */ /* 0x001fc80003f05070 */
[----:B------:R-:W-:-:S13]  /*7470*/  ISETP.NE.AND.EX P0, PT, R11, RZ, PT, P0 ;  /* 0x000000ff0b00720c */ /* 0x000fda0003f05300 */
[----:B-1--4-:R-:W-:Y:S05]  /*7480*/  @!P0 BRA `(.L_x_154) ;  /* 0x0000000000288947 */ /* 0x012fea0003800000 */
        /* <DEDUP_REMOVED lines=10> */
.L_x_154:
[-CC-:B------:R-:W-:Y:S01]  /*7530*/  SHF.R.U64 R19, R8, R0.reuse, R9.reuse ;  /* 0x0000000008137219 */ /* 0x180fe20000001209 */
[----:B------:R-:W0:Y:S01]  /*7540*/  LDC.64 R26, c[0x0][0x640] ;  /* 0x00019000ff1a7b82 */ /* 0x000e220000000a00 */
[----:B------:R-:W-:Y:S01]  /*7550*/  SHF.R.U32.HI R0, RZ, R0, R9 ;  /* 0x00000000ff007219 */ /* 0x000fe20000011609 */
[----:B------:R-:W-:Y:S01]  /*7560*/  ULDC UR4, c[0x0][0x150] ;  /* 0x0000540000047ab9 */ /* 0x000fe20000000800 */
[----:B------:R-:W-:Y:S02]  /*7570*/  IADD3 R3, P0, RZ, -R19, RZ ;  /* 0x80000013ff037210 */ /* 0x000fe40007f1e0ff */
[----:B------:R-:W-:-:S03]  /*7580*/  I2FP.F32.U32 R7, R12 ;  /* 0x0000000c00077245 */ /* 0x000fc60000201000 */
[----:B------:R-:W1:Y:S01]  /*7590*/  LDC R6, c[0x0][0x618] ;  /* 0x00018600ff067b82 */ /* 0x000e620000000800 */
[----:B------:R-:W-:Y:S02]  /*75a0*/  IMAD.X R5, RZ, RZ, ~R0, P0 ;  /* 0x000000ffff057224 */ /* 0x000fe400000e0e00 */
[----:B------:R-:W-:Y:S01]  /*75b0*/  FMUL R7, R7, UR4 ;  /* 0x0000000407077c20 */ /* 0x000fe20008400000 */
[----:B------:R-:W-:Y:S01]  /*75c0*/  ULDC UR4, c[0x0][0x154] ;  /* 0x0000550000047ab9 */ /* 0x000fe20000000800 */
[-C--:B------:R-:W-:Y:S02]  /*75d0*/  IMAD R0, R5, R14.reuse, RZ ;  /* 0x0000000e05007224 */ /* 0x080fe400078e02ff */
[C---:B------:R-:W-:Y:S01]  /*75e0*/  IMAD.WIDE.U32 R4, R3.reuse, R14, R16 ;  /* 0x0000000e03047225 */ /* 0x040fe200078e0010 */
[----:B------:R-:W4:Y:S01]  /*75f0*/  LDC R11, c[0x0][0x608] ;  /* 0x00018200ff0b7b82 */ /* 0x000f220000000800 */
[----:B------:R-:W2:Y:S02]  /*7600*/  F2I.U32.TRUNC.NTZ R7, R7 ;  /* 0x0000000700077305 */ /* 0x000ea4000020f000 */
[----:B------:R-:W-:-:S04]  /*7610*/  IMAD R3, R3, R15, R0 ;  /* 0x0000000f03037224 */ /* 0x000fc800078e0200 */
[----:B------:R-:W-:Y:S01]  /*7620*/  IMAD.IADD R3, R5, 0x1, R3 ;  /* 0x0000000105037824 */ /* 0x000fe200078e0203 */
[----:B------:R-:W3:Y:S01]  /*7630*/  LDC R8, c[0x0][0x658] ;  /* 0x00019600ff087b82 */ /* 0x000ee20000000800 */
[----:B------:R-:W-:Y:S02]  /*7640*/  I2FP.F32.U32 R5, R20 ;  /* 0x0000001400057245 */ /* 0x000fe40000201000 */
[----:B0-----:R-:W-:-:S04]  /*7650*/  ISETP.NE.U32.AND P0, PT, R26, RZ, PT ;  /* 0x000000ff1a00720c */ /* 0x001fc80003f05070 */
[----:B------:R-:W-:Y:S01]  /*7660*/  ISETP.NE.AND.EX P0, PT, R27, RZ, PT, P0 ;  /* 0x000000ff1b00720c */ /* 0x000fe20003f05300 */
[----:B------:R-:W0:Y:S01]  /*7670*/  LDC R9, c[0x0][0x144] ;  /* 0x00005100ff097b82 */ /* 0x000e220000000800 */
[-C--:B-1----:R-:W-:Y:S01]  /*7680*/  SHF.R.U32.HI R0, RZ, R6.reuse, R3 ;  /* 0x00000006ff007219 */ /* 0x082fe20000011603 */
[----:B--2---:R-:W-:Y:S01]  /*7690*/  IMAD.MOV R7, RZ, RZ, -R7 ;  /* 0x000000ffff077224 */ /* 0x004fe200078e0a07 */
[----:B------:R-:W-:Y:S01]  /*76a0*/  SHF.R.U64 R13, R4, R6, R3 ;  /* 0x00000006040d7219 */ /* 0x000fe20000001203 */
[----:B------:R-:W-:-:S04]  /*76b0*/  FMUL R6, R5, UR4 ;  /* 0x0000000405067c20 */ /* 0x000fc80008400000 */
[----:B------:R-:W1:Y:S01]  /*76c0*/  LDC R21, c[0x0][0x148] ;  /* 0x00005200ff157b82 */ /* 0x000e620000000800 */
[-CC-:B----4-:R-:W-:Y:S02]  /*76d0*/  SHF.R.U64 R10, R13, R11.reuse, R0.reuse ;  /* 0x0000000b0d0a7219 */ /* 0x190fe40000001200 */
[----:B------:R-:W-:Y:S02]  /*76e0*/  SHF.R.U32.HI R3, RZ, R11, R0 ;  /* 0x0000000bff037219 */ /* 0x000fe40000011600 */
[----:B------:R2:W4:Y:S03]  /*76f0*/  F2I.U32.TRUNC.NTZ R0, R6 ;  /* 0x0000000600007305 */ /* 0x000526000020f000 */
[----:B------:R-:W1:Y:S01]  /*7700*/  LDC R14, c[0x0][0x648] ;  /* 0x00019200ff0e7b82 */ /* 0x000e620000000800 */
[-CC-:B---3--:R-:W-:Y:S02]  /*7710*/  SHF.R.U64 R15, R10, R8.reuse, R3.reuse ;  /* 0x000000080a0f7219 */ /* 0x188fe40000001203 */
[----:B------:R-:W-:-:S03]  /*7720*/  SHF.R.U32.HI R5, RZ, R8, R3 ;  /* 0x00000008ff057219 */ /* 0x000fc60000011603 */
[----:B------:R-:W-:Y:S02]  /*7730*/  IMAD.MOV.U32 R4, RZ, RZ, R15 ;  /* 0x000000ffff047224 */ /* 0x000fe400078e000f */
[----:B------:R-:W3:Y:S01]  /*7740*/  LDC R24, c[0x0][0x638] ;  /* 0x00018e00ff187b82 */ /* 0x000ee20000000800 */
[----:B0-----:R-:W-:-:S07]  /*7750*/  IMAD R25, R9, R7, R12 ;  /* 0x0000000709197224 */ /* 0x001fce00078e020c */
[----:B------:R-:W0:Y:S08]  /*7760*/  LDC R28, c[0x0][0x610] ;  /* 0x00018400ff1c7b82 */ /* 0x000e300000000800 */
[----:B------:R-:W0:Y:S01]  /*7770*/  LDC R29, c[0x0][0x600] ;  /* 0x00018000ff1d7b82 */ /* 0x000e220000000800 */
[----:B--2-4-:R-:W-:Y:S05]  /*7780*/  @!P0 BRA `(.L_x_155) ;  /* 0x0000000000288947 */ /* 0x014fea0003800000 */
[----:B------:R-:W2:Y:S02]  /*7790*/  LDC R4, c[0x0][0x64c] ;  /* 0x00019300ff047b82 */ /* 0x000ea40000000800 */
[----:B--2---:R-:W-:-:S05]  /*77a0*/  IADD3 R3, P0, R15, R4, RZ ;  /* 0x000000040f037210 */ /* 0x004fca0007f1e0ff */
        /* <DEDUP_REMOVED lines=8> */
.L_x_155:
[----:B------:R-:W-:Y:S02]  /*7830*/  ISETP.NE.AND P0, PT, R2, 0x1, PT ;  /* 0x000000010200780c */ /* 0x000fe40003f05270 */
[----:B-1----:R-:W-:Y:S01]  /*7840*/  SHF.R.U64 R3, R4, R14, R5 ;  /* 0x0000000e04037219 */ /* 0x002fe20000001205 */
[----:B------:R-:W-:Y:S01]  /*7850*/  IMAD.MOV R5, RZ, RZ, -R0 ;  /* 0x000000ffff057224 */ /* 0x000fe200078e0a00 */
[----:B------:R-:W-:Y:S02]  /*7860*/  LOP3.LUT R0, R10, R99, RZ, 0xc0, !PT ;  /* 0x000000630a007212 */ /* 0x000fe400078ec0ff */
[----:B------:R-:W-:Y:S01]  /*7870*/  LOP3.LUT R6, R13, R98, RZ, 0xc0, !PT ;  /* 0x000000620d067212 */ /* 0x000fe200078ec0ff */
[----:B------:R-:W-:Y:S02]  /*7880*/  IMAD.MOV R4, RZ, RZ, -R3 ;  /* 0x000000ffff047224 */ /* 0x000fe400078e0a03 */
[----:B------:R-:W-:Y:S02]  /*7890*/  IMAD R0, R91, R3, R0 ;  /* 0x000000035b007224 */ /* 0x000fe400078e0200 */
[----:B---3--:R-:W-:-:S02]  /*78a0*/  IMAD R3, R4, R24, R15 ;  /* 0x0000001804037224 */ /* 0x008fc400078e020f */
[----:B------:R-:W-:Y:S02]  /*78b0*/  @P0 IMAD R25, R21, R5, R20 ;  /* 0x0000000515190224 */ /* 0x000fe400078e0214 */
[----:B0-----:R-:W-:Y:S02]  /*78c0*/  IMAD R5, R3, R29, R6 ;  /* 0x0000001d03057224 */ /* 0x001fe400078e0206 */
[----:B------:R-:W-:Y:S02]  /*78d0*/  IMAD R0, R0, R28, R25 ;  /* 0x0000001c00007224 */ /* 0x000fe400078e0219 */
[----:B------:R-:W-:-:S03]  /*78e0*/  IMAD.MOV.U32 R4, RZ, RZ, 0x1 ;  /* 0x00000001ff047424 */ /* 0x000fc600078e00ff */
[----:B------:R-:W-:Y:S02]  /*78f0*/  SEL R101, R5, R0, !P0 ;  /* 0x0000000005657207 */ /* 0x000fe40004000000 */
[----:B------:R-:W-:Y:S02]  /*7900*/  PRMT R3, R4, 0x7610, R3 ;  /* 0x0000761004037816 */ /* 0x000fe40000000003 */
[----:B------:R-:W-:-:S07]  /*7910*/  SEL R0, R0, R5, !P0 ;  /* 0x0000000500007207 */ /* 0x000fce0004000000 */
.L_x_153:
[----:B------:R-:W-:Y:S01]  /*7920*/  UIADD3 UR42, UR43, UR42, URZ ;  /* 0x0000002a2b2a7290 */ /* 0x000fe2000fffe03f */
[----:B------:R-:W-:Y:S01]  /*7930*/  LOP3.LUT P0, RZ, R3, 0xff, RZ, 0xc0, !PT ;  /* 0x000000ff03ff7812 */ /* 0x000fe2000780c0ff */
[----:B------:R-:W-:Y:S02]  /*7940*/  IMAD.MOV.U32 R109, RZ, RZ, R0 ;  /* 0x000000ffff6d7224 */ /* 0x000fe400078e0000 */
[----:B------:R-:W-:Y:S02]  /*7950*/  USHF.R.U32.HI UR4, URZ, 0x1, UR42 ;  /* 0x000000013f047899 */ /* 0x000fe4000801162a */
[----:B------:R-:W-:Y:S02]  /*7960*/  UISETP.GT.U32.AND UP1, UPT, UR42, 0x1, UPT ;  /* 0x000000012a00788c */ /* 0x000fe4000bf24070 */
[----:B------:R-:W-:Y:S02]  /*7970*/  ULOP3.LUT UR4, UR4, 0x1, URZ, 0xc0, !UPT ;  /* 0x0000000104047892 */ /* 0x000fe4000f8ec03f */
[----:B------:R-:W-:-:S02]  /*7980*/  UISETP.LT.U32.AND UP1, UPT, UR43, 0x2, UP1 ;  /* 0x000000022b00788c */ /* 0x000fc40008f21070 */
[----:B------:R-:W-:Y:S02]  /*7990*/  UISETP.NE.U32.AND UP0, UPT, UR4, 0x1, UPT ;  /* 0x000000010400788c */ /* 0x000fe4000bf05070 */
[----:B------:R-:W-:Y:S02]  /*79a0*/  USEL UR5, URZ, 0x1, !UP1 ;  /* 0x000000013f057887 */ /* 0x000fe4000c800000 */
[----:B------:R-:W-:Y:S02]  /*79b0*/  UISETP.GT.U32.AND UP0, UPT, UR43, 0x1, !UP0 ;  /* 0x000000012b00788c */ /* 0x000fe4000c704070 */
[----:B------:R-:W-:Y:S02]  /*79c0*/  ULOP3.LUT UR42, UR42, 0x1, URZ, 0xc0, !UPT ;  /* 0x000000012a2a7892 */ /* 0x000fe4000f8ec03f */
[----:B------:R-:W-:-:S04]  /*79d0*/  USEL UR4, URZ, 0x1, !UP0 ;  /* 0x000000013f047887 */ /* 0x000fc8000c000000 */
[----:B------:R-:W-:Y:S01]  /*79e0*/  ULOP3.LUT UR40, UR4, UR40, UR5, 0x96, !UPT ;  /* 0x0000002804287292 */ /* 0x000fe2000f8e9605 */
[----:B------:R-:W-:Y:S11]  /*79f0*/  @P0 BRA `(.L_x_156) ;  /* 0xffffff9400f00947 */ /* 0x000ff6000383ffff */
[----:B------:R-:W-:Y:S05]  /*7a00*/  EXIT ;  /* 0x000000000000794d */ /* 0x000fea0003800000 */
.L_x_3:
        /* <DEDUP_REMOVED lines=26> */
.L_x_158:
[--C-:B------:R-:W-:Y:S01]  /*7bb0*/  SHF.R.U64 R14, R12, R20, R13.reuse ;  /* 0x000000140c0e7219 */ /* 0x100fe2000000120d */
[----:B------:R-:W0:Y:S01]  /*7bc0*/  LDC R24, c[0x0][0x618] ;  /* 0x00018600ff187b82 */ /* 0x000e220000000800 */
[----:B------:R-:W-:Y:S01]  /*7bd0*/  I2FP.F32.U32 R8, R6 ;  /* 0x0000000600087245 */ /* 0x000fe20000201000 */
[----:B------:R-:W-:Y:S01]  /*7be0*/  ULDC UR4, c[0x0][0x150] ;  /* 0x0000540000047ab9 */ /* 0x000fe20000000800 */
[----:B------:R-:W-:Y:S02]  /*7bf0*/  SHF.R.U32.HI R7, RZ, R20, R13 ;  /* 0x00000014ff077219 */ /* 0x000fe4000001160d */
[----:B------:R-:W-:Y:S01]  /*7c00*/  IADD3 R11, P0, RZ, -R14, RZ ;  /* 0x8000000eff0b7210 */ /* 0x000fe20007f1e0ff */
[----:B------:R-:W-:Y:S01]  /*7c10*/  FMUL R13, R8, UR4 ;  /* 0x00000004080d7c20 */ /* 0x000fe20008400000 */
[----:B------:R-:W-:Y:S01]  /*7c20*/  ULDC UR4, c[0x0][0x154] ;  /* 0x0000550000047ab9 */ /* 0x000fe20000000800 */
[----:B------:R-:W1:Y:S02]  /*7c30*/  LDC.64 R26, c[0x0][0x640] ;  /* 0x00019000ff1a7b82 */ /* 0x000e640000000a00 */
[----:B------:R-:W-:-:S02]  /*7c40*/  IMAD.X R7, RZ, RZ, ~R7, P0 ;  /* 0x000000ffff077224 */ /* 0x000fc400000e0e07 */
[----:B------:R-:W2:Y:S01]  /*7c50*/  F2I.U32.TRUNC.NTZ R13, R13 ;  /* 0x0000000d000d7305 */ /* 0x000ea2000020f000 */
[----:B------:R-:W-:-:S03]  /*7c60*/  IMAD.WIDE.U32 R8, R11, R22, R16 ;  /* 0x000000160b087225 */ /* 0x000fc600078e0010 */
[----:B------:R-:W3:Y:S01]  /*7c70*/  LDC R15, c[0x0][0x144] ;  /* 0x00005100ff0f7b82 */ /* 0x000ee20000000800 */
[----:B------:R-:W-:-:S04]  /*7c80*/  IMAD R10, R7, R22, RZ ;  /* 0x00000016070a7224 */ /* 0x000fc800078e02ff */
[----:B------:R-:W-:Y:S02]  /*7c90*/  IMAD R7, R11, R23, R10 ;  /* 0x000000170b077224 */ /* 0x000fe400078e020a */
[----:B------:R-:W-:Y:S01]  /*7ca0*/  IMAD.MOV.U32 R10, RZ, RZ, -0x1 ;  /* 0xffffffffff0a7424 */ /* 0x000fe200078e00ff */
[----:B------:R-:W4:Y:S01]  /*7cb0*/  LDC R20, c[0x0][0x608] ;  /* 0x00018200ff147b82 */ /* 0x000f220000000800 */
[----:B------:R-:W-:Y:S01]  /*7cc0*/  IMAD.IADD R7, R9, 0x1, R7 ;  /* 0x0000000109077824 */ /* 0x000fe200078e0207 */
[----:B------:R-:W-:-:S04]  /*7cd0*/  I2FP.F32.U32 R9, R3 ;  /* 0x0000000300097245 */ /* 0x000fc80000201000 */
[-C--:B0-----:R-:W-:Y:S01]  /*7ce0*/  SHF.R.U64 R12, R8, R24.reuse, R7 ;  /* 0x00000018080c7219 */ /* 0x081fe20000001207 */
[----:B--2---:R-:W-:Y:S01]  /*7cf0*/  IMAD.MOV R8, RZ, RZ, -R13 ;  /* 0x000000ffff087224 */ /* 0x004fe200078e0a0d */
[----:B------:R-:W0:Y:S01]  /*7d00*/  LDC R11, c[0x0][0x658] ;  /* 0x00019600ff0b7b82 */ /* 0x000e220000000800 */
[----:B-1----:R-:W-:Y:S01]  /*7d10*/  ISETP.NE.U32.AND P0, PT, R26, RZ, PT ;  /* 0x000000ff1a00720c */ /* 0x002fe20003f05070 */
[----:B------:R-:W-:Y:S01]  /*7d20*/  FMUL R9, R9, UR4 ;  /* 0x0000000409097c20 */ /* 0x000fe20008400000 */
[----:B------:R-:W-:Y:S02]  /*7d30*/  SHF.R.U32.HI R7, RZ, R24, R7 ;  /* 0x00000018ff077219 */ /* 0x000fe40000011607 */
[----:B------:R-:W-:-:S03]  /*7d40*/  ISETP.NE.AND.EX P0, PT, R27, RZ, PT, P0 ;  /* 0x000000ff1b00720c */ /* 0x000fc60003f05300 */
[----:B------:R-:W1:Y:S01]  /*7d50*/  LDC R22, c[0x0][0x148] ;  /* 0x00005200ff167b82 */ /* 0x000e620000000800 */
[----:B---3--:R-:W-:Y:S02]  /*7d60*/  IMAD R23, R15, R8, R6 ;  /* 0x000000080f177224 */ /* 0x008fe400078e0206 */
[----:B------:R-:W-:-:S05]  /*7d70*/  IMAD.MOV.U32 R8, RZ, RZ, 0x1 ;  /* 0x00000001ff087424 */ /* 0x000fca00078e00ff */
[----:B------:R-:W2:Y:S01]  /*7d80*/  LDC R21, c[0x0][0x600] ;  /* 0x00018000ff157b82 */ /* 0x000ea20000000800 */
[-CC-:B----4-:R-:W-:Y:S02]  /*7d90*/  SHF.R.U64 R15, R12, R20.reuse, R7.reuse ;  /* 0x000000140c0f7219 */ /* 0x190fe40000001207 */
[----:B------:R-:W-:Y:S02]  /*7da0*/  SHF.R.U32.HI R6, RZ, R20, R7 ;  /* 0x00000014ff067219 */ /* 0x000fe40000011607 */
[----:B------:R3:W4:Y:S03]  /*7db0*/  F2I.U32.TRUNC.NTZ R20, R9 ;  /* 0x0000000900147305 */ /* 0x000726000020f000 */
[----:B------:R-:W1:Y:S01]  /*7dc0*/  LDC R25, c[0x0][0x648] ;  /* 0x00019200ff197b82 */ /* 0x000e620000000800 */
[-C--:B0-----:R-:W-:Y:S02]  /*7dd0*/  SHF.R.U64 R19, R15, R11.reuse, R6 ;  /* 0x0000000b0f137219 */ /* 0x081fe40000001206 */
[----:B------:R-:W-:-:S02]  /*7de0*/  SHF.L.U32 R10, R10, R11, RZ ;  /* 0x0000000b0a0a7219 */ /* 0x000fc400000006ff */
[-C--:B------:R-:W-:Y:S01]  /*7df0*/  SHF.R.U32.HI R7, RZ, R11.reuse, R6 ;  /* 0x0000000bff077219 */ /* 0x080fe20000011606 */
[----:B------:R-:W-:Y:S01]  /*7e00*/  IMAD.MOV.U32 R6, RZ, RZ, R19 ;  /* 0x000000ffff067224 */ /* 0x000fe200078e0013 */
[----:B------:R-:W-:Y:S01]  /*7e10*/  SHF.L.U32 R24, R8, R11, RZ ;  /* 0x0000000b08187219 */ /* 0x000fe200000006ff */
[----:B------:R-:W0:Y:S01]  /*7e20*/  LDC R28, c[0x0][0x638] ;  /* 0x00018e00ff1c7b82 */ /* 0x000e220000000800 */
[----:B------:R-:W-:-:S07]  /*7e30*/  LOP3.LUT R30, RZ, R10, RZ, 0x33, !PT ;  /* 0x0000000aff1e7212 */ /* 0x000fce00078e33ff */
[----:B------:R-:W0:Y:S01]  /*7e40*/  LDC R29, c[0x0][0x610] ;  /* 0x00018400ff1d7b82 */ /* 0x000e220000000800 */
[----:B---34-:R-:W-:Y:S05]  /*7e50*/  @!P0 BRA `(.L_x_159) ;  /* 0x0000000000288947 */ /* 0x018fea0003800000 */
[----:B------:R-:W3:Y:S02]  /*7e60*/  LDC R6, c[0x0][0x64c] ;  /* 0x00019300ff067b82 */ /* 0x000ee40000000800 */
[----:B---3--:R-:W-:-:S05]  /*7e70*/  IADD3 R11, P0, R19, R6, RZ ;  /* 0x00000006130b7210 */ /* 0x008fca0007f1e0ff */
        /* <DEDUP_REMOVED lines=8> */
.L_x_159:
[----:B------:R-:W-:Y:S01]  /*7f00*/  ISETP.NE.AND P0, PT, R2, 0x1, PT ;  /* 0x000000010200780c */ /* 0x000fe20003f05270 */
[----:B--2---:R-:W-:Y:S01]  /*7f10*/  VIADD R9, R21, 0xffffffff ;  /* 0xffffffff15097836 */ /* 0x004fe20000000000 */
[----:B-1----:R-:W-:Y:S01]  /*7f20*/  SHF.R.U64 R7, R6, R25, R7 ;  /* 0x0000001906077219 */ /* 0x002fe20000001207 */
[----:B------:R-:W-:Y:S01]  /*7f30*/  IMAD.MOV R20, RZ, RZ, -R20 ;  /* 0x000000ffff147224 */ /* 0x000fe200078e0a14 */
[----:B------:R-:W-:Y:S02]  /*7f40*/  LOP3.LUT R6, R15, R30, RZ, 0xc0, !PT ;  /* 0x0000001e0f067212 */ /* 0x000fe400078ec0ff */
[----:B------:R-:W-:Y:S01]  /*7f50*/  LOP3.LUT R12, R12, R9, RZ, 0xc0, !PT ;  /* 0x000000090c0c7212 */ /* 0x000fe200078ec0ff */
[----:B------:R-:W-:Y:S02]  /*7f60*/  IMAD.MOV R8, RZ, RZ, -R7 ;  /* 0x000000ffff087224 */ /* 0x000fe400078e0a07 */
[----:B------:R-:W-:Y:S02]  /*7f70*/  IMAD R6, R24, R7, R6 ;  /* 0x0000000718067224 */ /* 0x000fe400078e0206 */
[----:B------:R-:W-:-:S02]  /*7f80*/  IMAD.MOV.U32 R9, RZ, RZ, 0x1 ;  /* 0x00000001ff097424 */ /* 0x000fc400078e00ff */
[----:B------:R-:W-:Y:S02]  /*7f90*/  @P0 IMAD R23, R22, R20, R3 ;  /* 0x0000001416170224 */ /* 0x000fe400078e0203 */
[----:B0-----:R-:W-:Y:S02]  /*7fa0*/  IMAD R3, R8, R28, R19 ;  /* 0x0000001c08037224 */ /* 0x001fe400078e0213 */
[----:B------:R-:W-:Y:S02]  /*7fb0*/  IMAD R13, R6, R29, R23 ;  /* 0x0000001d060d7224 */ /* 0x000fe400078e0217 */
[----:B------:R-:W-:Y:S02]  /*7fc0*/  IMAD R6, R3, R21, R12 ;  /* 0x0000001503067224 */ /* 0x000fe400078e020c */
[----:B------:R-:W-:-:S03]  /*7fd0*/  IMAD.MOV.U32 R8, RZ, RZ, R14 ;  /* 0x000000ffff087224 */ /* 0x000fc600078e000e */
[----:B------:R-:W-:Y:S02]  /*7fe0*/  SEL R20, R6, R13, !P0 ;  /* 0x0000000d06147207 */ /* 0x000fe40004000000 */
[----:B------:R-:W-:-:S07]  /*7ff0*/  SEL R13, R13, R6, !P0 ;  /* 0x000000060d0d7207 */ /* 0x000fce0004000000 */
.L_x_157:
[----:B------:R-:W-:-:S08]  /*8000*/  NOP ;  /* 0x0000000000007918 */ /* 0x000fd00000000000 */
[----:B------:R-:W0:-:S00]  /*8010*/  USETMAXREG.DEALLOC.CTAPOOL 0x28 ;  /* 0x00000028000079c8 */ /* 0x000e0000080e0500 */
[----:B0-----:R-:W-:-:S13]  /*8020*/  ISETP.NE.AND P0, PT, R0, RZ, PT ;  /* 0x000000ff0000720c */ /* 0x001fda0003f05270 */
[----:B------:R-:W-:Y:S05]  /*8030*/  @P0 EXIT ;  /* 0x000000000000094d */ /* 0x000fea0003800000 */
[----:B------:R-:W-:Y:S01]  /*8040*/  LOP3.LUT P0, RZ, R9, 0xff, RZ, 0xc0, !PT ;  /* 0x000000ff09ff7812 */ /* 0x000fe2000780c0ff */
[----:B------:R-:W-:Y:S02]  /*8050*/  IMAD.MOV.U32 R0, RZ, RZ, 0x1 ;  /* 0x00000001ff007424 */ /* 0x000fe400078e00ff */
[----:B------:R-:W-:-:S10]  /*8060*/  IMAD.MOV.U32 R3, RZ, RZ, RZ ;  /* 0x000000ffff037224 */ /* 0x000fd400078e00ff */
[----:B------:R-:W-:Y:S05]  /*8070*/  @!P0 BRA `(.L_x_160) ;  /* 0x0000000c004c8947 */ /* 0x000fea0003800000 */
[----:B------:R-:W0:Y:S01]  /*8080*/  LDC R0, c[0x0][0x28c] ;  /* 0x0000a300ff007b82 */ /* 0x000e220000000800 */
[----:B------:R-:W-:Y:S01]  /*8090*/  LOP3.LUT P0, RZ, R4, 0x1f, RZ, 0xc0, !PT ;  /* 0x0000001f04ff7812 */ /* 0x000fe2000780c0ff */
[----:B------:R-:W-:Y:S01]  /*80a0*/  ULDC UR5, c[0x0][0x658] ;  /* 0x0001960000057ab9 */ /* 0x000fe20000000800 */
[----:B------:R-:W-:Y:S01]  /*80b0*/  UMOV UR6, 0xffffffff ;  /* 0xffffffff00067882 */ /* 0x000fe20000000000 */
[----:B------:R-:W-:Y:S01]  /*80c0*/  BSSY B0, `(.L_x_160) ;  /* 0x00000ce000007945 */ /* 0x000fe20003800000 */
[----:B------:R-:W-:Y:S01]  /*80d0*/  USHF.L.U32 UR6, UR6, UR5, URZ ;  /* 0x0000000506067299 */ /* 0x000fe2000800063f */
[C---:B------:R-:W-:Y:S01]  /*80e0*/  ISETP.NE.AND P2, PT, R5.reuse, RZ, PT ;  /* 0x000000ff0500720c */ /* 0x040fe20003f45270 */
[----:B------:R-:W-:Y:S01]  /*80f0*/  IMAD.MOV.U32 R11, RZ, RZ, 0x1 ;  /* 0x00000001ff0b7424 */ /* 0x000fe200078e00ff */
[----:B------:R-:W-:Y:S01]  /*8100*/  ISETP.NE.OR P0, PT, R5, RZ, !P0 ;  /* 0x000000ff0500720c */ /* 0x000fe20004705670 */
[----:B------:R-:W-:Y:S01]  /*8110*/  ULDC UR4, c[0x0][0x600] ;  /* 0x0001800000047ab9 */ /* 0x000fe20000000800 */
[----:B------:R-:W-:Y:S01]  /*8120*/  LOP3.LUT R19, R18, 0x2, RZ, 0xfc, !PT ;  /* 0x0000000212137812 */ /* 0x000fe200078efcff */
[----:B------:R-:W-:Y:S01]  /*8130*/  UMOV UR7, 0x1 ;  /* 0x0000000100077882 */ /* 0x000fe20000000000 */
[----:B------:R-:W-:-:S02]  /*8140*/  UIADD3 UR4, UR4, -0x1, URZ ;  /* 0xffffffff04047890 */ /* 0x000fc4000fffe03f */
[----:B------:R-:W-:Y:S02]  /*8150*/  USHF.L.U32 UR5, UR7, UR5, URZ ;  /* 0x0000000507057299 */ /* 0x000fe4000800063f */
[----:B------:R-:W-:Y:S01]  /*8160*/  ULOP3.LUT UR13, URZ, UR6, URZ, 0x33, !UPT ;  /* 0x000000063f0d7292 */ /* 0x000fe2000f8e333f */
[----:B------:R-:W-:Y:S01]  /*8170*/  ULDC.64 UR22, c[0x0][0x198] ;  /* 0x0000660000167ab9 */ /* 0x000fe20000000a00 */
[----:B0-----:R-:W-:-:S05]  /*8180*/  VIADD R0, R0, 0x7f ;  /* 0x0000007f00007836 */ /* 0x001fca0000000000 */
[----:B------:R-:W-:-:S04]  /*8190*/  SHF.R.S32.HI R3, RZ, 0x1f, R0 ;  /* 0x0000001fff037819 */ /* 0x000fc80000011400 */
[----:B------:R-:W-:Y:S01]  /*81a0*/  LEA.HI R3, R3, R0, RZ, 0x7 ;  /* 0x0000000003037211 */ /* 0x000fe200078f38ff */
[----:B------:R-:W-:-:S03]  /*81b0*/  IMAD.MOV.U32 R0, RZ, RZ, 0x1 ;  /* 0x00000001ff007424 */ /* 0x000fc600078e00ff */
[----:B------:R-:W-:Y:S01]  /*81c0*/  SHF.R.S32.HI R12, RZ, 0x7, R3 ;  /* 0x00000007ff0c7819 */ /* 0x000fe20000011403 */
[----:B------:R-:W-:-:S04]  /*81d0*/  IMAD.MOV.U32 R3, RZ, RZ, RZ ;  /* 0x000000ffff037224 */ /* 0x000fc800078e00ff */
[----:B------:R-:W-:-:S07]  /*81e0*/  VIADD R10, R12, 0x1 ;  /* 0x000000010c0a7836 */ /* 0x000fce0000000000 */
.L_x_172:
[----:B------:R-:W-:-:S03]  /*81f0*/  UMOV UR6, 0xffffffff ;  /* 0xffffffff00067882 */ /* 0x000fc60000000000 */
[----:B------:R-:W-:Y:S05]  /*8200*/  BRA.DIV UR6, `(.L_x_161) ;  /* 0x0000000e068c7947 */ /* 0x000fea000b800000 */
[----:B------:R-:W-:-:S13]  /*8210*/  ELECT P6, URZ, PT ;  /* 0x00000000003f782f */ /* 0x000fda00038c0000 */
.L_x_181:
[----:B------:R-:W0:Y:S01]  /*8220*/  LDC R4, c[0x0][0x28c] ;  /* 0x0000a300ff047b82 */ /* 0x000e220000000800 */
[----:B------:R-:W-:Y:S01]  /*8230*/  BSSY B1, `(.L_x_162) ;  /* 0x0000043000017945 */ /* 0x000fe20003800000 */
[----:B0-----:R-:W-:-:S13]  /*8240*/  ISETP.LT.OR P6, PT, R4, 0x1, !P6 ;  /* 0x000000010400780c */ /* 0x001fda00077c1670 */
[----:B------:R-:W-:Y:S05]  /*8250*/  @P6 BRA `(.L_x_163) ;  /* 0x0000000400006947 */ /* 0x000fea0003800000 */
[----:B------:R-:W-:Y:S02]  /*8260*/  IMAD.SHL.U32 R13, R13, 0x100, RZ ;  /* 0x000001000d0d7824 */ /* 0x000fe400078e00ff */
[----:B------:R-:W-:Y:S02]  /*8270*/  IMAD.SHL.U32 R20, R20, 0x40, RZ ;  /* 0x0000004014147824 */ /* 0x000fe400078e00ff */
[----:B------:R-:W-:Y:S02]  /*8280*/  IMAD.MOV.U32 R21, RZ, RZ, RZ ;  /* 0x000000ffff157224 */ /* 0x000fe400078e00ff */
[----:B------:R-:W-:Y:S02]  /*8290*/  IMAD.MOV.U32 R4, RZ, RZ, R10 ;  /* 0x000000ffff047224 */ /* 0x000fe400078e000a */
[----:B------:R-:W-:Y:S02]  /*82a0*/  IMAD.MOV.U32 R5, RZ, RZ, R0 ;  /* 0x000000ffff057224 */ /* 0x000fe400078e0000 */
[----:B------:R-:W-:-:S07]  /*82b0*/  IMAD.MOV.U32 R6, RZ, RZ, R3 ;  /* 0x000000ffff067224 */ /* 0x000fce00078e0003 */
.L_x_167:
[----:B------:R-:W0:Y:S01]  /*82c0*/  S2R R14, SR_CgaCtaId ;  /* 0x00000000000e7919 */ /* 0x000e220000008800 */
[----:B------:R-:W-:Y:S01]  /*82d0*/  MOV R7, 0x400 ;  /* 0x0000040000077802 */ /* 0x000fe20000000f00 */
[----:B------:R-:W1:Y:S03]  /*82e0*/  @!P2 LDC R9, c[0x0][0x500] ;  /* 0x00014000ff09ab82 */ /* 0x000e660000000800 */
[----:B0-----:R-:W-:Y:S02]  /*82f0*/  LEA R15, R14, R7, 0x18 ;  /* 0x000000070e0f7211 */ /* 0x001fe400078ec0ff */
[----:B------:R-:W-:-:S03]  /*8300*/  SHF.L.U32 R7, R5, 0x1f, RZ ;  /* 0x0000001f05077819 */ /* 0x000fc600000006ff */
[----:B------:R-:W-:-:S04]  /*8310*/  IMAD R14, R6, 0x8, R15 ;  /* 0x00000008060e7824 */ /* 0x000fc800078e020f */
[----:B------:R-:W0:Y:S02]  /*8320*/  SYNCS.PHASECHK.TRANS64.TRYWAIT P1, [R14+URZ+0x10], R7 ;  /* 0x000010070e0075a7 */ /* 0x000e24000802017f */
[----:B01----:R-:W-:Y:S05]  /*8330*/  @!P1 BRA `(.L_x_164) ;  /* 0x0000000c00609947 */ /* 0x003fea0003800000 */
.L_x_182:
[----:B0-----:R-:W-:Y:S01]  /*8340*/  PRMT R7, R19, 0x9910, RZ ;  /* 0x0000991013077816 */ /* 0x001fe200000000ff */
[----:B------:R0:W-:Y:S03]  /*8350*/  @!P2 SYNCS.ARRIVE.TRANS64 RZ, [R14+URZ], R9 ;  /* 0x000000090effa9a7 */ /* 0x0001e6000800003f */
[----:B------:R-:W-:-:S13]  /*8360*/  ISETP.NE.AND P1, PT, R7, 0x2, PT ;  /* 0x000000020700780c */ /* 0x000fda0003f25270 */
[----:B0-----:R-:W-:Y:S05]  /*8370*/  @P1 BRA `(.L_x_165) ;  /* 0x0000000000041947 */ /* 0x001fea0003800000 */
[----:B------:R-:W-:Y:S01]  /*8380*/  BPT.TRAP 0x1 ;  /* 0x000000040000795c */ /* 0x000fe20000300000 */
.L_x_165:
[----:B------:R-:W-:Y:S05]  /*8390*/  @P0 BRA `(.L_x_166) ;  /* 0x0000000000040947 */ /* 0x000fea0003800000 */
[----:B------:R-:W-:Y:S01]  /*83a0*/  BPT.TRAP 0x1 ;  /* 0x000000040000795c */ /* 0x000fe20000300000 */
.L_x_166:
[C-C-:B------:R-:W-:Y:S01]  /*83b0*/  IMAD R7, R6.reuse, 0x10000, R15.reuse ;  /* 0x0001000006077824 */ /* 0x140fe200078e020f */
[----:B------:R-:W-:Y:S01]  /*83c0*/  R2UR UR34, R21 ;  /* 0x00000000152272ca */ /* 0x000fe200000e0000 */
[----:B------:R-:W-:Y:S01]  /*83d0*/  IMAD R15, R6, 0x4000, R15 ;  /* 0x00004000060f7824 */ /* 0x000fe200078e020f */
[----:B------:R-:W-:Y:S01]  /*83e0*/  R2UR UR33, R14 ;  /* 0x000000000e2172ca */ /* 0x000fe200000e0000 */
[----:B------:R-:W-:Y:S01]  /*83f0*/  VIADD R4, R4, 0xffffffff ;  /* 0xffffffff04047836 */ /* 0x000fe20000000000 */
[----:B------:R-:W-:Y:S01]  /*8400*/  R2UR UR24, R7 ;  /* 0x00000000071872ca */ /* 0x000fe200000e0000 */
[----:B------:R-:W-:Y:S01]  /*8410*/  UIADD3 UR6, UP0, UR22, 0xf0, URZ ;  /* 0x000000f016067890 */ /* 0x000fe2000ff1e03f */
[----:B------:R-:W-:Y:S01]  /*8420*/  R2UR UR8, R15 ;  /* 0x000000000f0872ca */ /* 0x000fe200000e0000 */
[----:B------:R-:W-:Y:S01]  /*8430*/  UIADD3 UR30, UP1, UR22, 0x1f0, URZ ;  /* 0x000001f0161e7890 */ /* 0x000fe2000ff3e03f */
[----:B------:R-:W-:Y:S01]  /*8440*/  R2UR UR36, R8 ;  /* 0x00000000082472ca */ /* 0x000fe200000e0000 */
[----:B------:R-:W-:Y:S01]  /*8450*/  UIADD3.X UR7, URZ, UR23, URZ, UP0, !UPT ;  /* 0x000000173f077290 */ /* 0x000fe200087fe43f */
[----:B------:R-:W-:Y:S01]  /*8460*/  R2UR UR35, R13 ;  /* 0x000000000d2372ca */ /* 0x000fe200000e0000 */
[----:B------:R-:W-:Y:S01]  /*8470*/  UIADD3.X UR31, URZ, UR23, URZ, UP1, !UPT ;  /* 0x000000173f1f7290 */ /* 0x000fe20008ffe43f */
[----:B------:R-:W-:Y:S01]  /*8480*/  R2UR UR19, R20 ;  /* 0x00000000141372ca */ /* 0x000fe200000e0000 */
[----:B------:R-:W-:Y:S01]  /*8490*/  UIADD3 UR26, UR34, 0x40, URZ ;  /* 0x00000040221a7890 */ /* 0x000fe2000fffe03f */
[----:B------:R-:W-:Y:S01]  /*84a0*/  ISETP.GT.AND P3, PT, R4, 0x1, PT ;  /* 0x000000010400780c */ /* 0x000fe20003f64270 */
[----:B------:R-:W-:Y:S01]  /*84b0*/  VIADD R6, R6, 0x1 ;  /* 0x0000000106067836 */ /* 0x000fe20000000000 */
[----:B------:R-:W-:Y:S01]  /*84c0*/  UMOV UR14, 0x0 ;  /* 0x00000000000e7882 */ /* 0x000fe20000000000 */
[----:B------:R-:W-:Y:S01]  /*84d0*/  UIADD3 UR32, UR24, 0x100, URZ ;  /* 0x0000010018207890 */ /* 0x000fe2000fffe03f */
[----:B------:R-:W-:Y:S01]  /*84e0*/  VIADD R21, R21, 0x80 ;  /* 0x0000008015157836 */ /* 0x000fe20000000000 */
[----:B------:R-:W-:Y:S01]  /*84f0*/  UIADD3 UR24, UR24, 0x8100, URZ ;  /* 0x0000810018187890 */ /* 0x000fe2000fffe03f */
[----:B------:R-:W-:Y:S01]  /*8500*/  ISETP.NE.AND P1, PT, R6, 0x2, PT ;  /* 0x000000020600780c */ /* 0x000fe20003f25270 */
[----:B------:R-:W-:-:S02]  /*8510*/  UIADD3 UR16, UR8, 0x20100, URZ ;  /* 0x0002010008107890 */ /* 0x000fc4000fffe03f */
[----:B------:R-:W-:Y:S01]  /*8520*/  UIADD3 UR8, UR8, 0x22100, URZ ;  /* 0x0002210008087890 */ /* 0x000fe2000fffe03f */
[----:B------:R-:W-:Y:S01]  /*8530*/  SEL R14, RZ, 0x1, P1 ;  /* 0x00000001ff0e7807 */ /* 0x000fe20000800000 */
[----:B------:R-:W-:Y:S01]  /*8540*/  UMOV UR15, 0x10000000 ;  /* 0x10000000000f7882 */ /* 0x000fe20000000000 */
[----:B------:R-:W-:Y:S01]  /*8550*/  UMOV UR25, UR33 ;  /* 0x0000002100197c82 */ /* 0x000fe20008000000 */
[----:B------:R-:W-:Y:S01]  /*8560*/  UMOV UR28, UR36 ;  /* 0x00000024001c7c82 */ /* 0x000fe20008000000 */
[----:B------:R-:W-:Y:S01]  /*8570*/  UMOV UR27, UR35 ;  /* 0x00000023001b7c82 */ /* 0x000fe20008000000 */
[----:B------:R-:W-:Y:S01]  /*8580*/  UMOV UR17, UR33 ;  /* 0x0000002100117c82 */ /* 0x000fe20008000000 */
[----:B------:R-:W-:Y:S01]  /*8590*/  UMOV UR18, UR34 ;  /* 0x0000002200127c82 */ /* 0x000fe20008000000 */
[----:B------:R-:W-:Y:S01]  /*85a0*/  UMOV UR20, UR36 ;  /* 0x0000002400147c82 */ /* 0x000fe20008000000 */
[----:B------:R0:W-:Y:S01]  /*85b0*/  UTMALDG.3D [UR32], [UR6], desc[UR14] ;  /* 0x00000e20060075b4 */ /* 0x0001e20008011000 */
[----:B------:R-:W-:Y:S01]  /*85c0*/  UMOV UR9, UR33 ;  /* 0x0000002100097c82 */ /* 0x000fe20008000000 */
[----:B------:R-:W-:Y:S01]  /*85d0*/  UMOV UR11, UR19 ;  /* 0x00000013000b7c82 */ /* 0x000fe20008000000 */
[----:B------:R-:W-:Y:S01]  /*85e0*/  UMOV UR12, UR36 ;  /* 0x00000024000c7c82 */ /* 0x000fe20008000000 */
[----:B------:R-:W-:Y:S01]  /*85f0*/  UMOV UR10, UR26 ;  /* 0x0000001a000a7c82 */ /* 0x000fe20008000000 */
[----:B------:R-:W-:-:S02]  /*8600*/  LOP3.LUT R5, R5, R14, RZ, 0x3c, !PT ;  /* 0x0000000e05057212 */ /* 0x000fc400078e3cff */
[----:B------:R-:W-:Y:S01]  /*8610*/  SEL R6, R6, RZ, P1 ;  /* 0x000000ff06067207 */ /* 0x000fe20000800000 */
[----:B------:R0:W-:Y:S01]  /*8620*/  UTMALDG.3D [UR24], [UR6], desc[UR14] ;  /* 0x00000e18060075b4 */ /* 0x0001e20008011000 */
[----:B------:R0:W-:Y:S01]  /*8630*/  UTMALDG.3D [UR16], [UR30], desc[UR14] ;  /* 0x00000e101e0075b4 */ /* 0x0001e20008011000 */
[----:B------:R0:W-:Y:S02]  /*8640*/  UTMALDG.3D [UR8], [UR30], desc[UR14] ;  /* 0x00000e081e0075b4 */ /* 0x0001e40008011000 */
[----:B0-----:R-:W-:Y:S05]  /*8650*/  @P3 BRA `(.L_x_167) ;  /* 0xfffffffc00183947 */ /* 0x001fea000383ffff */
.L_x_163:
[----:B------:R-:W-:Y:S05]  /*8660*/  BSYNC B1 ;  /* 0x0000000000017941 */ /* 0x000fea0003800000 */
.L_x_162:
[----:B------:R-:W-:Y:S01]  /*8670*/  LOP3.LUT P3, RZ, R11, 0xff, RZ, 0xc0, !PT ;  /* 0x000000ff0bff7812 */ /* 0x000fe2000786c0ff */
[----:B------:R-:W-:Y:S01]  /*8680*/  IMAD.IADD R3, R12, 0x1, R3 ;  /* 0x000000010c037824 */ /* 0x000fe200078e0203 */
[----:B------:R-:W-:Y:S01]  /*8690*/  IADD3 R16, P4, R16, UR38, RZ ;  /* 0x0000002610107c10 */ /* 0x000fe2000ff9e0ff */
[----:B------:R-:W-:Y:S01]  /*86a0*/  ULDC.64 UR6, c[0x0][0x650] ;  /* 0x0001940000067ab9 */ /* 0x000fe20000000a00 */
[----:B------:R-:W-:Y:S01]  /*86b0*/  BSSY B1, `(.L_x_168) ;  /* 0x000006c000017945 */ /* 0x000fe20003800000 */
[----:B------:R-:W-:Y:S01]  /*86c0*/  IMAD.MOV.U32 R13, RZ, RZ, -0x1 ;  /* 0xffffffffff0d7424 */ /* 0x000fe200078e00ff */
[----:B------:R-:W-:Y:S01]  /*86d0*/  ISETP.GT.U32.AND P1, PT, R3, 0x1, PT ;  /* 0x000000010300780c */ /* 0x000fe20003f24070 */
[----:B------:R-:W-:Y:S01]  /*86e0*/  IMAD.MOV.U32 R20, RZ, RZ, -0x1 ;  /* 0xffffffffff147424 */ /* 0x000fe200078e00ff */
[----:B------:R-:W-:Y:S01]  /*86f0*/  SHF.R.U32.HI R4, RZ, 0x1, R3 ;  /* 0x00000001ff047819 */ /* 0x000fe20000011603 */
[----:B------:R-:W-:Y:S01]  /*8700*/  IMAD.MOV.U32 R8, RZ, RZ, -0x1 ;  /* 0xffffffffff087424 */ /* 0x000fe200078e00ff */
[----:B------:R-:W-:-:S02]  /*8710*/  ISETP.LT.U32.AND P1, PT, R12, 0x2, P1 ;  /* 0x000000020c00780c */ /* 0x000fc40000f21070 */
[----:B------:R-:W-:Y:S01]  /*8720*/  IADD3.X R17, R17, UR41, RZ, P4, !PT ;  /* 0x0000002911117c10 */ /* 0x000fe2000a7fe4ff */
[----:B------:R-:W0:Y:S01]  /*8730*/  @P3 S2R R6, SR_CgaCtaId ;  /* 0x0000000000063919 */ /* 0x000e220000008800 */
[----:B------:R-:W-:Y:S02]  /*8740*/  @P3 MOV R5, 0x400 ;  /* 0x0000040000053802 */ /* 0x000fe40000000f00 */
[----:B------:R-:W-:Y:S02]  /*8750*/  ISETP.GE.U32.AND P4, PT, R16, UR6, PT ;  /* 0x0000000610007c0c */ /* 0x000fe4000bf86070 */
[----:B------:R-:W-:Y:S02]  /*8760*/  LOP3.LUT R4, R4, 0x1, RZ, 0xc0, !PT ;  /* 0x0000000104047812 */ /* 0x000fe400078ec0ff */
[----:B------:R-:W-:Y:S02]  /*8770*/  LOP3.LUT R3, R3, 0x1, RZ, 0xc0, !PT ;  /* 0x0000000103037812 */ /* 0x000fe400078ec0ff */
[----:B------:R-:W-:-:S02]  /*8780*/  PRMT R11, RZ, 0x7610, R11 ;  /* 0x00007610ff0b7816 */ /* 0x000fc4000000000b */
[----:B0-----:R-:W-:-:S04]  /*8790*/  @P3 LEA R5, R6, R5, 0x18 ;  /* 0x0000000506053211 */ /* 0x001fc800078ec0ff */
[----:B------:R0:W-:Y:S01]  /*87a0*/  @P3 SYNCS.ARRIVE.TRANS64.A1T0 RZ, [R5+URZ+0x38], RZ ;  /* 0x000038ff05ff39a7 */ /* 0x0001e2000810003f */
[----:B------:R-:W-:-:S04]  /*87b0*/  ISETP.NE.U32.AND P3, PT, R4, 0x1, PT ;  /* 0x000000010400780c */ /* 0x000fc80003f65070 */
[----:B------:R-:W-:Y:S02]  /*87c0*/  ISETP.GT.U32.AND P3, PT, R12, 0x1, !P3 ;  /* 0x000000010c00780c */ /* 0x000fe40005f64070 */
[----:B0-----:R-:W-:Y:S02]  /*87d0*/  SEL R5, RZ, 0x1, !P1 ;  /* 0x00000001ff057807 */ /* 0x001fe40004800000 */
[----:B------:R-:W-:Y:S02]  /*87e0*/  ISETP.GE.U32.AND.EX P1, PT, R17, UR7, PT, P4 ;  /* 0x0000000711007c0c */ /* 0x000fe4000bf26140 */
[----:B------:R-:W-:-:S04]  /*87f0*/  SEL R4, RZ, 0x1, !P3 ;  /* 0x00000001ff047807 */ /* 0x000fc80005800000 */
[----:B------:R-:W-:Y:S02]  /*8800*/  LOP3.LUT R0, R4, R0, R5, 0x96, !PT ;  /* 0x0000000004007212 */ /* 0x000fe400078e9605 */
[----:B------:R-:W-:-:S05]  /*8810*/  PRMT R4, RZ, 0x7610, R4 ;  /* 0x00007610ff047816 */ /* 0x000fca0000000004 */
[----:B------:R-:W-:Y:S05]  /*8820*/  @P1 BRA `(.L_x_169) ;  /* 0x0000000400501947 */ /* 0x000fea0003800000 */
[----:B------:R-:W-:Y:S01]  /*8830*/  ULDC.64 UR6, c[0x0][0x628] ;  /* 0x00018a0000067ab9 */ /* 0x000fe20000000a00 */
[----:B------:R-:W0:Y:S01]  /*8840*/  S2R R14, SR_CTAID.X ;  /* 0x00000000000e7919 */ /* 0x000e220000002500 */
[----:B------:R-:W-:Y:S01]  /*8850*/  ISETP.NE.U32.AND P1, PT, RZ, UR6, PT ;  /* 0x00000006ff007c0c */ /* 0x000fe2000bf25070 */
[----:B------:R-:W-:Y:S01]  /*8860*/  ULDC UR9, c[0x0][0x630] ;  /* 0x00018c0000097ab9 */ /* 0x000fe20000000800 */
[----:B------:R-:W-:Y:S01]  /*8870*/  IMAD.MOV.U32 R4, RZ, RZ, R16 ;  /* 0x000000ffff047224 */ /* 0x000fe200078e0010 */
[----:B------:R-:W1:Y:S01]  /*8880*/  S2R R13, SR_CTAID.Y ;  /* 0x00000000000d7919 */ /* 0x000e620000002600 */
[----:B------:R-:W-:Y:S01]  /*8890*/  ISETP.NE.AND.EX P1, PT, RZ, UR7, PT, P1 ;  /* 0x00000007ff007c0c */ /* 0x000fe2000bf25310 */
[----:B------:R-:W-:-:S12]  /*88a0*/  IMAD.MOV.U32 R5, RZ, RZ, R17 ;  /* 0x000000ffff057224 */ /* 0x000fd800078e0011 */
[----:B------:R-:W-:Y:S05]  /*88b0*/  @!P1 BRA `(.L_x_170) ;  /* 0x0000000000289947 */ /* 0x000fea0003800000 */
[----:B------:R-:W-:Y:S02]  /*88c0*/  ULDC UR8, c[0x0][0x634] ;  /* 0x00018d0000087ab9 */ /* 0x000fe40000000800 */
[----:B------:R-:W-:-:S05]  /*88d0*/  IADD3 R9, P1, R16, UR8, RZ ;  /* 0x0000000810097c10 */ /* 0x000fca000ff3e0ff */
[----:B------:R-:W-:-:S04]  /*88e0*/  IMAD.X R15, RZ, RZ, R17, P1 ;  /* 0x000000ffff0f7224 */ /* 0x000fc800008e0611 */
[----:B------:R-:W-:-:S04]  /*88f0*/  IMAD.WIDE.U32 R6, R15, UR6, RZ ;  /* 0x000000060f067c25 */ /* 0x000fc8000f8e00ff */
[----:B------:R-:W-:-:S04]  /*8900*/  IMAD.WIDE.U32 R6, P1, R9, UR7, R6 ;  /* 0x0000000709067c25 */ /* 0x000fc8000f820006 */
[----:B------:R-:W-:-:S04]  /*8910*/  IMAD.WIDE.U32 R8, R9, UR6, RZ ;  /* 0x0000000609087c25 */ /* 0x000fc8000f8e00ff */
[----:B------:R-:W-:Y:S01]  /*8920*/  IMAD.X R5, RZ, RZ, RZ, P1 ;  /* 0x000000ffff057224 */ /* 0x000fe200008e06ff */
[----:B------:R-:W-:Y:S01]  /*8930*/  IADD3 RZ, P1, R9, R6, RZ ;  /* 0x0000000609ff7210 */ /* 0x000fe20007f3e0ff */
[----:B------:R-:W-:-:S04]  /*8940*/  IMAD.MOV.U32 R4, RZ, RZ, R7 ;  /* 0x000000ffff047224 */ /* 0x000fc800078e0007 */
[----:B------:R-:W-:-:S08]  /*8950*/  IMAD.WIDE.U32.X R4, R15, UR7, R4, P1 ;  /* 0x000000070f047c25 */ /* 0x000fd000088e0404 */
.L_x_170:
[--C-:B------:R-:W-:Y:S01]  /*8960*/  SHF.R.U64 R8, R4, UR9, R5.reuse ;  /* 0x0000000904087c19 */ /* 0x100fe20008001205 */
[----:B------:R-:W-:Y:S01]  /*8970*/  ULDC.64 UR6, c[0x0][0x620] ;  /* 0x0001880000067ab9 */ /* 0x000fe20000000a00 */
[----:B------:R-:W-:Y:S01]  /*8980*/  SHF.R.U32.HI R4, RZ, UR9, R5 ;  /* 0x00000009ff047c19 */ /* 0x000fe20008011605 */
[----:B------:R-:W2:Y:S01]  /*8990*/  LDC R25, c[0x0][0x144] ;  /* 0x00005100ff197b82 */ /* 0x000ea20000000800 */
[----:B------:R-:W-:Y:S01]  /*89a0*/  IADD3 R7, P1, RZ, -R8, RZ ;  /* 0x80000008ff077210 */ /* 0x000fe20007f3e0ff */
[----:B------:R-:W-:Y:S01]  /*89b0*/  ULDC.64 UR10, c[0x0][0x640] ;  /* 0x00019000000a7ab9 */ /* 0x000fe20000000a00 */
[----:B0-----:R-:W-:Y:S01]  /*89c0*/  I2FP.F32.U32 R9, R14 ;  /* 0x0000000e00097245 */ /* 0x001fe20000201000 */
[----:B------:R-:W-:Y:S02]  /*89d0*/  ULDC UR8, c[0x0][0x608] ;  /* 0x0001820000087ab9 */ /* 0x000fe40000000800 */
[----:B------:R-:W-:Y:S01]  /*89e0*/  IMAD.X R4, RZ, RZ, ~R4, P1 ;  /* 0x000000ffff047224 */ /* 0x000fe200008e0e04 */
[----:B------:R-:W-:Y:S01]  /*89f0*/  ISETP.NE.U32.AND P1, PT, RZ, UR10, PT ;  /* 0x0000000aff007c0c */ /* 0x000fe2000bf25070 */
[----:B------:R-:W0:Y:S02]  /*8a00*/  LDC R20, c[0x0][0x148] ;  /* 0x00005200ff147b82 */ /* 0x000e240000000800 */
[----:B------:R-:W-:Y:S01]  /*8a10*/  IMAD R6, R4, UR6, RZ ;  /* 0x0000000604067c24 */ /* 0x000fe2000f8e02ff */
[----:B------:R-:W-:Y:S01]  /*8a20*/  ISETP.NE.AND.EX P1, PT, RZ, UR11, PT, P1 ;  /* 0x0000000bff007c0c */ /* 0x000fe2000bf25310 */
[----:B------:R-:W-:Y:S01]  /*8a30*/  IMAD.WIDE.U32 R4, R7, UR6, R16 ;  /* 0x0000000607047c25 */ /* 0x000fe2000f8e0010 */
[----:B------:R-:W-:-:S03]  /*8a40*/  ULDC UR6, c[0x0][0x150] ;  /* 0x0000540000067ab9 */ /* 0x000fc60000000800 */
[----:B------:R-:W-:Y:S02]  /*8a50*/  IMAD R7, R7, UR7, R6 ;  /* 0x0000000707077c24 */ /* 0x000fe4000f8e0206 */
[----:B------:R-:W-:Y:S01]  /*8a60*/  FMUL R6, R9, UR6 ;  /* 0x0000000609067c20 */ /* 0x000fe20008400000 */
[----:B------:R-:W-:Y:S01]  /*8a70*/  ULDC UR6, c[0x0][0x618] ;  /* 0x0001860000067ab9 */ /* 0x000fe20000000800 */
[----:B------:R-:W-:Y:S01]  /*8a80*/  ULDC UR7, c[0x0][0x154] ;  /* 0x0000550000077ab9 */ /* 0x000fe20000000800 */
[----:B------:R-:W-:-:S03]  /*8a90*/  IMAD.IADD R5, R5, 0x1, R7 ;  /* 0x0000000105057824 */ /* 0x000fc600078e0207 */
[----:B------:R-:W3:Y:S02]  /*8aa0*/  F2I.U32.TRUNC.NTZ R6, R6 ;  /* 0x0000000600067305 */ /* 0x000ee4000020f000 */
[----:B------:R-:W-:Y:S02]  /*8ab0*/  SHF.R.U64 R9, R4, UR6, R5 ;  /* 0x0000000604097c19 */ /* 0x000fe40008001205 */
[----:B-1----:R-:W-:-:S05]  /*8ac0*/  I2FP.F32.U32 R4, R13 ;  /* 0x0000000d00047245 */ /* 0x002fca0000201000 */
[----:B------:R-:W-:Y:S01]  /*8ad0*/  FMUL R22, R4, UR7 ;  /* 0x0000000704167c20 */ /* 0x000fe20008400000 */
[----:B------:R-:W-:Y:S01]  /*8ae0*/  SHF.R.U32.HI R4, RZ, UR6, R5 ;  /* 0x00000006ff047c19 */ /* 0x000fe20008011605 */
[----:B------:R-:W-:-:S03]  /*8af0*/  ULDC UR6, c[0x0][0x658] ;  /* 0x0001960000067ab9 */ /* 0x000fc60000000800 */
[--C-:B------:R-:W-:Y:S01]  /*8b00*/  SHF.R.U64 R21, R9, UR8, R4.reuse ;  /* 0x0000000809157c19 */ /* 0x100fe20008001204 */
[----:B------:R-:W1:Y:S01]  /*8b10*/  F2I.U32.TRUNC.NTZ R22, R22 ;  /* 0x0000001600167305 */ /* 0x000e62000020f000 */
[----:B------:R-:W-:Y:S01]  /*8b20*/  SHF.R.U32.HI R4, RZ, UR8, R4 ;  /* 0x00000008ff047c19 */ /* 0x000fe20008011604 */
[----:B---3--:R-:W-:-:S03]  /*8b30*/  IMAD.MOV R6, RZ, RZ, -R6 ;  /* 0x000000ffff067224 */ /* 0x008fc600078e0a06 */
[----:B------:R-:W-:Y:S01]  /*8b40*/  SHF.R.U64 R15, R21, UR6, R4 ;  /* 0x00000006150f7c19 */ /* 0x000fe20008001204 */
[----:B--2---:R-:W-:Y:S01]  /*8b50*/  IMAD R14, R25, R6, R14 ;  /* 0x00000006190e7224 */ /* 0x004fe200078e020e */
[----:B------:R-:W-:-:S03]  /*8b60*/  SHF.R.U32.HI R23, RZ, UR6, R4 ;  /* 0x00000006ff177c19 */ /* 0x000fc60008011604 */
[----:B------:R-:W-:Y:S02]  /*8b70*/  IMAD.MOV.U32 R4, RZ, RZ, R15 ;  /* 0x000000ffff047224 */ /* 0x000fe400078e000f */
[----:B------:R-:W-:Y:S01]  /*8b80*/  IMAD.MOV.U32 R5, RZ, RZ, R23 ;  /* 0x000000ffff057224 */ /* 0x000fe200078e0017 */
[----:B-1----:R-:W-:Y:S06]  /*8b90*/  @!P1 BRA `(.L_x_171) ;  /* 0x0000000000289947 */ /* 0x002fec0003800000 */
[----:B------:R-:W-:Y:S02]  /*8ba0*/  ULDC UR6, c[0x0][0x64c] ;  /* 0x0001930000067ab9 */ /* 0x000fe40000000800 */
[----:B------:R-:W-:-:S05]  /*8bb0*/  IADD3 R5, P1, R15, UR6, RZ ;  /* 0x000000060f057c10 */ /* 0x000fca000ff3e0ff */
[----:B------:R-:W-:-:S04]  /*8bc0*/  IMAD.X R23, RZ, RZ, R23, P1 ;  /* 0x000000ffff177224 */ /* 0x000fc800008e0617 */
[----:B------:R-:W-:-:S04]  /*8bd0*/  IMAD.WIDE.U32 R6, R23, UR10, RZ ;  /* 0x0000000a17067c25 */ /* 0x000fc8000f8e00ff */
[----:B------:R-:W-:-:S04]  /*8be0*/  IMAD.WIDE.U32 R6, P1, R5, UR11, R6 ;  /* 0x0000000b05067c25 */ /* 0x000fc8000f820006 */
[----:B------:R-:W-:-:S04]  /*8bf0*/  IMAD.WIDE.U32 R4, R5, UR10, RZ ;  /* 0x0000000a05047c25 */ /* 0x000fc8000f8e00ff */
[----:B------:R-:W-:Y:S01]  /*8c00*/  IMAD.MOV.U32 R4, RZ, RZ, R7 ;  /* 0x000000ffff047224 */ /* 0x000fe200078e0007 */
[----:B------:R-:W-:Y:S01]  /*8c10*/  IADD3 RZ, P3, R5, R6, RZ ;  /* 0x0000000605ff7210 */ /* 0x000fe20007f7e0ff */
[----:B------:R-:W-:-:S04]  /*8c20*/  IMAD.X R5, RZ, RZ, RZ, P1 ;  /* 0x000000ffff057224 */ /* 0x000fc800008e06ff */
[----:B------:R-:W-:-:S08]  /*8c30*/  IMAD.WIDE.U32.X R4, R23, UR11, R4, P3 ;  /* 0x0000000b17047c25 */ /* 0x000fd000098e0404 */
.L_x_171:
[----:B------:R-:W-:Y:S01]  /*8c40*/  ISETP.NE.AND P1, PT, R2, 0x1, PT ;  /* 0x000000010200780c */ /* 0x000fe20003f25270 */
[----:B------:R-:W-:Y:S01]  /*8c50*/  ULDC UR6, c[0x0][0x648] ;  /* 0x0001920000067ab9 */ /* 0x000fe20000000800 */
[----:B------:R-:W-:Y:S01]  /*8c60*/  LOP3.LUT R21, R21, UR13, RZ, 0xc0, !PT ;  /* 0x0000000d15157c12 */ /* 0x000fe2000f8ec0ff */
[----:B------:R-:W-:Y:S01]  /*8c70*/  IMAD.MOV R22, RZ, RZ, -R22 ;  /* 0x000000ffff167224 */ /* 0x000fe200078e0a16 */
[----:B------:R-:W-:Y:S01]  /*8c80*/  SHF.R.U64 R4, R4, UR6, R5 ;  /* 0x0000000604047c19 */ /* 0x000fe20008001205 */
[----:B------:R-:W-:Y:S01]  /*8c90*/  ULDC UR6, c[0x0][0x638] ;  /* 0x00018e0000067ab9 */ /* 0x000fe20000000800 */
[----:B------:R-:W-:Y:S01]  /*8ca0*/  ULDC UR7, c[0x0][0x610] ;  /* 0x0001840000077ab9 */ /* 0x000fe20000000800 */
[----:B------:R-:W-:Y:S02]  /*8cb0*/  IMAD.MOV.U32 R5, RZ, RZ, 0x1 ;  /* 0x00000001ff057424 */ /* 0x000fe400078e00ff */
[----:B------:R-:W-:Y:S02]  /*8cc0*/  IMAD.MOV R6, RZ, RZ, -R4 ;  /* 0x000000ffff067224 */ /* 0x000fe400078e0a04 */
[----:B------:R-:W-:Y:S01]  /*8cd0*/  IMAD R21, R4, UR5, R21 ;  /* 0x0000000504157c24 */ /* 0x000fe2000f8e0215 */
[----:B------:R-:W-:Y:S01]  /*8ce0*/  LOP3.LUT R4, R9, UR4, RZ, 0xc0, !PT ;  /* 0x0000000409047c12 */ /* 0x000fe2000f8ec0ff */
[----:B0-----:R-:W-:-:S02]  /*8cf0*/  @P1 IMAD R14, R20, R22, R13 ;  /* 0x00000016140e1224 */ /* 0x001fc400078e020d */
[----:B------:R-:W-:Y:S01]  /*8d00*/  IMAD R15, R6, UR6, R15 ;  /* 0x00000006060f7c24 */ /* 0x000fe2000f8e020f */
[----:B------:R-:W-:Y:S01]  /*8d10*/  ULDC UR6, c[0x0][0x600] ;  /* 0x0001800000067ab9 */ /* 0x000fe20000000800 */
[----:B------:R-:W-:Y:S02]  /*8d20*/  IMAD R14, R21, UR7, R14 ;  /* 0x00000007150e7c24 */ /* 0x000fe4000f8e020e */
[--C-:B------:R-:W-:Y:S01]  /*8d30*/  IMAD R15, R15, UR6, R4.reuse ;  /* 0x000000060f0f7c24 */ /* 0x100fe2000f8e0204 */
[----:B------:R-:W-:-:S04]  /*8d40*/  PRMT R4, R5, 0x7610, R4 ;  /* 0x0000761005047816 */ /* 0x000fc80000000004 */
[----:B------:R-:W-:Y:S02]  /*8d50*/  SEL R20, R15, R14, !P1 ;  /* 0x0000000e0f147207 */ /* 0x000fe40004800000 */
[----:B------:R-:W-:-:S07]  /*8d60*/  SEL R13, R14, R15, !P1 ;  /* 0x0000000f0e0d7207 */ /* 0x000fce0004800000 */
.L_x_169:
[----:B------:R-:W-:Y:S05]  /*8d70*/  BSYNC B1 ;  /* 0x0000000000017941 */ /* 0x000fea0003800000 */
.L_x_168:
[----:B------:R-:W-:-:S13]  /*8d80*/  LOP3.LUT P1, RZ, R4, 0xff, RZ, 0xc0, !PT ;  /* 0x000000ff04ff7812 */ /* 0x000fda000782c0ff */
[----:B------:R-:W-:Y:S05]  /*8d90*/  @P1 BRA `(.L_x_172) ;  /* 0xfffffff400141947 */ /* 0x000fea000383ffff */
[----:B------:R-:W-:Y:S05]  /*8da0*/  BSYNC B0 ;  /* 0x0000000000007941 */ /* 0x000fea0003800000 */
.L_x_160:
[----:B------:R-:W-:-:S03]  /*8db0*/  UMOV UR6, 0xffffffff ;  /* 0xffffffff00067882 */ /* 0x000fc60000000000 */
[----:B------:R-:W-:Y:S05]  /*8dc0*/  BRA.DIV UR6, `(.L_x_173) ;  /* 0x0000000206d07947 */ /* 0x000fea000b800000 */
[----:B------:R-:W-:-:S13]  /*8dd0*/  ELECT P6, URZ, PT ;  /* 0x00000000003f782f */ /* 0x000fda00038c0000 */
.L_x_185:
[----:B------:R-:W-:Y:S04]  /*8de0*/  BSSY B0, `(.L_x_174) ;  /* 0x0000019000007945 */ /* 0x000fe80003800000 */
[----:B------:R-:W-:Y:S05]  /*8df0*/  @!P6 BRA `(.L_x_175) ;  /* 0x00000000005ce947 */ /* 0x000fea0003800000 */
[----:B------:R-:W-:-:S04]  /*8e00*/  LOP3.LUT R18, R18, 0x2, RZ, 0xfc, !PT ;  /* 0x0000000212127812 */ /* 0x000fc800078efcff */
[----:B------:R-:W-:-:S13]  /*8e10*/  ISETP.NE.AND P0, PT, R18, 0x3, PT ;  /* 0x000000031200780c */ /* 0x000fda0003f05270 */
[----:B------:R-:W-:Y:S05]  /*8e20*/  @!P0 BRA `(.L_x_176) ;  /* 0x0000000000048947 */ /* 0x000fea0003800000 */
[----:B------:R-:W-:Y:S01]  /*8e30*/  BPT.TRAP 0x1 ;  /* 0x000000040000795c */ /* 0x000fe20000300000 */
.L_x_176:
[----:B------:R-:W0:Y:S01]  /*8e40*/  S2R R5, SR_CgaCtaId ;  /* 0x0000000000057919 */ /* 0x000e220000008800 */
[----:B------:R-:W-:Y:S02]  /*8e50*/  MOV R2, 0x400 ;  /* 0x0000040000027802 */ /* 0x000fe40000000f00 */
[----:B------:R-:W-:Y:S02]  /*8e60*/  SHF.L.U32 R4, R0, 0x1f, RZ ;  /* 0x0000001f00047819 */ /* 0x000fe400000006ff */
[----:B0-----:R-:W-:-:S05]  /*8e70*/  LEA R2, R5, R2, 0x18 ;  /* 0x0000000205027211 */ /* 0x001fca00078ec0ff */
[----:B------:R-:W-:-:S04]  /*8e80*/  VIADD R2, R2, 0x10 ;  /* 0x0000001002027836 */ /* 0x000fc80000000000 */
[C---:B------:R-:W-:Y:S02]  /*8e90*/  IMAD R7, R3.reuse, 0x8, R2 ;  /* 0x0000000803077824 */ /* 0x040fe400078e0202 */
[----:B------:R-:W-:Y:S02]  /*8ea0*/  VIADD R3, R3, 0x1 ;  /* 0x0000000103037836 */ /* 0x000fe40000000000 */
[----:B------:R-:W0:Y:S03]  /*8eb0*/  SYNCS.PHASECHK.TRANS64.TRYWAIT P0, [R7+URZ], R4 ;  /* 0x00000004070075a7 */ /* 0x000e26000800017f */
[----:B------:R-:W-:-:S04]  /*8ec0*/  ISETP.NE.AND P1, PT, R3, 0x2, PT ;  /* 0x000000020300780c */ /* 0x000fc80003f25270 */
[----:B------:R-:W-:Y:S02]  /*8ed0*/  SEL R5, RZ, 0x1, P1 ;  /* 0x00000001ff057807 */ /* 0x000fe40000800000 */
[----:B------:R-:W-:Y:S02]  /*8ee0*/  SEL R3, R3, RZ, P1 ;  /* 0x000000ff03037207 */ /* 0x000fe40000800000 */
[----:B------:R-:W-:Y:S01]  /*8ef0*/  LOP3.LUT R0, R0, R5, RZ, 0x3c, !PT ;  /* 0x0000000500007212 */ /* 0x000fe200078e3cff */
[----:B0-----:R-:W-:Y:S06]  /*8f00*/  @!P0 BRA `(.L_x_177) ;  /* 0x0000000000a08947 */ /* 0x001fec0003800000 */
.L_x_186:
[----:B------:R-:W-:Y:S01]  /*8f10*/  IMAD R3, R3, 0x8, R2 ;  /* 0x0000000803037824 */ /* 0x000fe200078e0202 */
[----:B------:R-:W-:-:S07]  /*8f20*/  SHF.L.U32 R0, R0, 0x1f, RZ ;  /* 0x0000001f00007819 */ /* 0x000fce00000006ff */
.L_x_178:
[----:B-1----:R1:W2:Y:S02]  /*8f30*/  SYNCS.PHASECHK.TRANS64.TRYWAIT P0, [R3+URZ], R0 ;  /* 0x00000000030075a7 */ /* 0x0022a4000800017f */
[----:B--2---:R-:W-:Y:S05]  /*8f40*/  @!P0 NANOSLEEP.SYNCS 0x989680 ;  /* 0x009896800000895d */ /* 0x004fea0003900000 */
[----:B------:R-:W2:Y:S02]  /*8f50*/  @!P0 SYNCS.PHASECHK.TRANS64 P0, [R3+URZ], R0 ;  /* 0x00000000030085a7 */ /* 0x000ea4000800007f */
[----:B--2---:R-:W-:Y:S05]  /*8f60*/  @!P0 BRA `(.L_x_178) ;  /* 0xfffffffc00f08947 */ /* 0x004fea000383ffff */
.L_x_175:
[----:B------:R-:W-:Y:S05]  /*8f70*/  BSYNC B0 ;  /* 0x0000000000007941 */ /* 0x000fea0003800000 */
.L_x_174:
[----:B------:R-:W-:Y:S05]  /*8f80*/  EXIT ;  /* 0x000000000000794d */ /* 0x000fea0003800000 */
.L_x_17:
[----:B-1----:R1:W2:Y:S02]  /*8f90*/  SYNCS.PHASECHK.TRANS64.TRYWAIT P1, [R3+URZ], R0 ;  /* 0x00000000030075a7 */ /* 0x0022a4000802017f */
[----:B--2---:R-:W-:Y:S05]  /*8fa0*/  @!P1 NANOSLEEP.SYNCS 0x989680 ;  /* 0x009896800000995d */ /* 0x004fea0003900000 */
[----:B------:R-:W2:Y:S02]  /*8fb0*/  @!P1 SYNCS.PHASECHK.TRANS64 P1, [R3+URZ], R0 ;  /* 0x00000000030095a7 */ /* 0x000ea4000802007f */
[----:B--2---:R-:W-:Y:S05]  /*8fc0*/  @!P1 BRA `(.L_x_17) ;  /* 0xfffffffc00f09947 */ /* 0x004fea000383ffff */
[----:B------:R-:W-:Y:S05]  /*8fd0*/  BRA `(.L_x_16) ;  /* 0xffffff8400347947 */ /* 0x000fea000383ffff */
.L_x_22:
[----:B-1----:R-:W-:-:S04]  /*8fe0*/  IMAD.U32 R4, RZ, RZ, UR4 ;  /* 0x00000004ff047e24 */ /* 0x002fc8000f8e00ff */
[----:B------:R1:W2:Y:S03]  /*8ff0*/  SYNCS.PHASECHK.TRANS64.TRYWAIT P1, [R4+URZ], R3 ;  /* 0x00000003040075a7 */ /* 0x0002a6000802017f */
[----:B--2---:R-:W-:Y:S05]  /*9000*/  @!P1 NANOSLEEP.SYNCS 0x989680 ;  /* 0x009896800000995d */ /* 0x004fea0003900000 */
[----:B------:R-:W2:Y:S02]  /*9010*/  @!P1 SYNCS.PHASECHK.TRANS64 P1, [R4+URZ], R3 ;  /* 0x00000003040095a7 */ /* 0x000ea4000802007f */
[----:B--2---:R-:W-:Y:S05]  /*9020*/  @!P1 BRA `(.L_x_22) ;  /* 0xfffffffc00ec9947 */ /* 0x004fea000383ffff */
[----:B------:R-:W-:Y:S05]  /*9030*/  BRA `(.L_x_21) ;  /* 0xffffff8c00387947 */ /* 0x000fea000383ffff */
.L_x_161:
[----:B------:R-:W-:Y:S01]  /*9040*/  BSSY B1, `(.L_x_179) ;  /* 0x0000006000017945 */ /* 0x000fe20003800000 */
[----:B------:R-:W-:-:S07]  /*9050*/  IMAD.MOV.U32 R15, RZ, RZ, -0x1 ;  /* 0xffffffffff0f7424 */ /* 0x000fce00078e00ff */
[----:B------:R-:W-:Y:S05]  /*9060*/  WARPSYNC.COLLECTIVE R15, `(.L_x_180) ;  /* 0x000000000f0c7348 */ /* 0x000fea0003c00000 */
[----:B------:R-:W-:Y:S02]  /*9070*/  ELECT P6, UR62, PT ;  /* 0x00000000003e782f */ /* 0x000fe400038c0000 */
[----:B------:R-:W-:Y:S01]  /*9080*/  MOV R14, UR62 ;  /* 0x0000003e000e7c02 */ /* 0x000fe20008000f00 */
[----:B------:R-:W-:Y:S10]  /*9090*/  ENDCOLLECTIVE ;  /* 0x000000000000791b */ /* 0x000ff40003800000 */
.L_x_180:
[----:B------:R-:W-:Y:S05]  /*90a0*/  BSYNC B1 ;  /* 0x0000000000017941 */ /* 0x000fea0003800000 */
.L_x_179:
[----:B------:R-:W-:Y:S05]  /*90b0*/  BRA `(.L_x_181) ;  /* 0xfffffff000587947 */ /* 0x000fea000383ffff */
.L_x_164:
[----:B0-----:R0:W1:Y:S02]  /*90c0*/  SYNCS.PHASECHK.TRANS64.TRYWAIT P1, [R14+URZ+0x10], R7 ;  /* 0x000010070e0075a7 */ /* 0x001064000802017f */
[----:B-1----:R-:W-:Y:S05]  /*90d0*/  @!P1 NANOSLEEP.SYNCS 0x989680 ;  /* 0x009896800000995d */ /* 0x002fea0003900000 */
[----:B------:R-:W1:Y:S02]  /*90e0*/  @!P1 SYNCS.PHASECHK.TRANS64 P1, [R14+URZ+0x10], R7 ;  /* 0x000010070e0095a7 */ /* 0x000e64000802007f */
[----:B-1----:R-:W-:Y:S05]  /*90f0*/  @!P1 BRA `(.L_x_164) ;  /* 0xfffffffc00f09947 */ /* 0x002fea000383ffff */
[----:B------:R-:W-:Y:S05]  /*9100*/  BRA `(.L_x_182) ;  /* 0xfffffff0008c7947 */ /* 0x000fea000383ffff */
.L_x_173:
[----:B------:R-:W-:Y:S01]  /*9110*/  BSSY B0, `(.L_x_183) ;  /* 0x0000006000007945 */ /* 0x000fe20003800000 */
[----:B------:R-:W-:-:S07]  /*9120*/  IMAD.MOV.U32 R15, RZ, RZ, -0x1 ;  /* 0xffffffffff0f7424 */ /* 0x000fce00078e00ff */
[----:B------:R-:W-:Y:S05]  /*9130*/  WARPSYNC.COLLECTIVE R15, `(.L_x_184) ;  /* 0x000000000f0c7348 */ /* 0x000fea0003c00000 */
[----:B------:R-:W-:Y:S02]  /*9140*/  ELECT P6, UR62, PT ;  /* 0x00000000003e782f */ /* 0x000fe400038c0000 */
[----:B------:R-:W-:Y:S01]  /*9150*/  MOV R14, UR62 ;  /* 0x0000003e000e7c02 */ /* 0x000fe20008000f00 */
[----:B------:R-:W-:Y:S10]  /*9160*/  ENDCOLLECTIVE ;  /* 0x000000000000791b */ /* 0x000ff40003800000 */
.L_x_184:
[----:B------:R-:W-:Y:S05]  /*9170*/  BSYNC B0 ;  /* 0x0000000000007941 */ /* 0x000fea0003800000 */
.L_x_183:
[----:B------:R-:W-:Y:S05]  /*9180*/  BRA `(.L_x_185) ;  /* 0xfffffffc00147947 */ /* 0x000fea000383ffff */
.L_x_177:
[----:B0-----:R0:W1:Y:S02]  /*9190*/  SYNCS.PHASECHK.TRANS64.TRYWAIT P0, [R7+URZ], R4 ;  /* 0x00000004070075a7 */ /* 0x001064000800017f */
[----:B-1----:R-:W-:Y:S05]  /*91a0*/  @!P0 NANOSLEEP.SYNCS 0x989680 ;  /* 0x009896800000895d */ /* 0x002fea0003900000 */
[----:B------:R-:W1:Y:S02]  /*91b0*/  @!P0 SYNCS.PHASECHK.TRANS64 P0, [R7+URZ], R4 ;  /* 0x00000004070085a7 */ /* 0x000e64000800007f */
[----:B-1----:R-:W-:Y:S05]  /*91c0*/  @!P0 BRA `(.L_x_177) ;  /* 0xfffffffc00f08947 */ /* 0x002fea000383ffff */
[----:B------:R-:W-:Y:S05]  /*91d0*/  BRA `(.L_x_186) ;  /* 0xfffffffc004c7947 */ /* 0x000fea000383ffff */
.L_x_187:
[----:B------:R-:W-:-:S00]  /*91e0*/  BRA `(.L_x_187) ;  /* 0xfffffffc00fc7947 */ /* 0x000fc0000383ffff */
[----:B------:R-:W-:-:S00]  /*91f0*/  NOP ;  /* 0x0000000000007918 */ /* 0x000fc00000000000 */
        /* <DEDUP_REMOVED lines=8> */
.L_x_188:


//--------------------- .nv.global.init           --------------------------
	.section	.nv.global.init,"aw",@progbits
.nv.global.init:
	.type		$str$22,@object
	.size		$str$22,($str$23 - $str$22)
$str$22:
        /*0000*/ 	.byte	0x6b, 0x5f, 0x74, 0x69, 0x6c, 0x65, 0x5f, 0x63, 0x6f, 0x75, 0x6e, 0x74, 0x20, 0x3e, 0x3d, 0x20
        /*0010*/ 	.byte	0x31, 0x00
	.type		$str$23,@object
	.size		$str$23,(__unnamed_1 - $str$23)
$str$23:
        /*0012*/ 	.byte	0x2f, 0x74, 0x6d, 0x70, 0x2f, 0x63, 0x75, 0x74, 0x6c, 0x61, 0x73, 0x73, 0x5f, 0x73, 0x77, 0x65
        /*0022*/ 	.byte	0x65, 0x70, 0x5f, 0x73, 0x72, 0x63, 0x2f, 0x69, 0x6e, 0x63, 0x6c, 0x75, 0x64, 0x65, 0x2f, 0x63
        /*0032*/ 	.byte	0x75, 0x74, 0x6c, 0x61, 0x73, 0x73, 0x2f, 0x67, 0x65, 0x6d, 0x6d, 0x2f, 0x63, 0x6f, 0x6c, 0x6c
        /*0042*/ 	.byte	0x65, 0x63, 0x74, 0x69, 0x76, 0x65, 0x2f, 0x73, 0x6d, 0x39, 0x30, 0x5f, 0x6d, 0x6d, 0x61, 0x5f
        /*0052*/ 	.byte	0x74, 0x6d, 0x61, 0x5f, 0x67, 0x6d, 0x6d, 0x61, 0x5f, 0x73, 0x73, 0x5f, 0x77, 0x61, 0x72, 0x70
        /*0062*/ 	.byte	0x73, 0x70, 0x65, 0x63, 0x69, 0x61, 0x6c, 0x69, 0x7a, 0x65, 0x64, 0x2e, 0x68, 0x70, 0x70, 0x00
	.type		__unnamed_1,@object
	.size		__unnamed_1,(.L_0 - __unnamed_1)
__unnamed_1:
        /*0072*/ 	.byte	0x76, 0x6f, 0x69, 0x64, 0x20, 0x63, 0x75, 0x74, 0x6c, 0x61, 0x73, 0x73, 0x3a, 0x3a, 0x67, 0x65
        /* <DEDUP_REMOVED lines=179> */
        /*0bb2*/ 	.byte	0x69, 0x64, 0x65, 0x6e, 0x74, 0x69, 0x74, 0x79, 0x5d, 0x00
.L_0:


//--------------------- .nv.shared._ZN7cutlass13device_kernelINS_4gemm6kernel13GemmUniversalIN4cute5tupleIJiiiiEEENS1_10collective13CollectiveMmaINS1_34MainloopSm90TmaGmmaWarpSpecializedILi2ENS5_IJNS4_1CILi1EEESB_SB_EEENS1_35KernelTmaWarpSpecializedCooperativeEEENS5_IJNSA_ILi256EEENSA_ILi64EEENSA_ILi128EEEEEENS_6half_tENS5_IJlSB_lEEESJ_SK_NS4_8TiledMMAINS4_8MMA_AtomIJNS4_4SM904GMMA25MMA_64x64x16_F32F16F16_SSILNSO_5MajorE0ELSQ_0ELNSO_7ScaleInE1ELSR_1EEEEEENS4_6LayoutINS5_IJNSA_ILi2EEESB_SB_EEENS5_IJSB_NSA_ILi0EEESX_EEEEENS5_IJNS4_10UnderscoreES10_S10_EEEEENS4_13SM90_TMA_LOADENS4_14ComposedLayoutINS4_7SwizzleILi3ELi4ELi3EEENS4_18smem_ptr_flag_bitsILi16EEENSU_INS5_IJNSA_ILi8EEESG_EEENS5_IJSG_SB_EEEEEEEvNS4_8identityES13_S1D_vS1E_EENS_8epilogue10collective6detail29Sm90TmaWarpSpecializedAdapterINS1H_15DefaultEpilogueISJ_SK_SK_NS1G_6thread17LinearCombinationISJ_Li1EffLNS1L_9ScaleType4KindE0ELNS_15FloatRoundStyleE2ESJ_EENS1_15EpilogueDefaultEEEEEvvEEEEvNT_6ParamsE --------------------------
	.section	.nv.shared._ZN7cutlass13device_kernelINS_4gemm6kernel13GemmUniversalIN4cute5tupleIJiiiiEEENS1_10collective13CollectiveMmaINS1_34MainloopSm90TmaGmmaWarpSpecializedILi2ENS5_IJNS4_1CILi1EEESB_SB_EEENS1_35KernelTmaWarpSpecializedCooperativeEEENS5_IJNSA_ILi256EEENSA_ILi64EEENSA_ILi128EEEEEENS_6half_tENS5_IJlSB_lEEESJ_SK_NS4_8TiledMMAINS4_8MMA_AtomIJNS4_4SM904GMMA25MMA_64x64x16_F32F16F16_SSILNSO_5MajorE0ELSQ_0ELNSO_7ScaleInE1ELSR_1EEEEEENS4_6LayoutINS5_IJNSA_ILi2EEESB_SB_EEENS5_IJSB_NSA_ILi0EEESX_EEEEENS5_IJNS4_10UnderscoreES10_S10_EEEEENS4_13SM90_TMA_LOADENS4_14ComposedLayoutINS4_7SwizzleILi3ELi4ELi3EEENS4_18smem_ptr_flag_bitsILi16EEENSU_INS5_IJNSA_ILi8EEESG_EEENS5_IJSG_SB_EEEEEEEvNS4_8identityES13_S1D_vS1E_EENS_8epilogue10collective6detail29Sm90TmaWarpSpecializedAdapterINS1H_15DefaultEpilogueISJ_SK_SK_NS1G_6thread17LinearCombinationISJ_Li1EffLNS1L_9ScaleType4KindE0ELNS_15FloatRoundStyleE2ESJ_EENS1_15EpilogueDefaultEEEEEvvEEEEvNT_6ParamsE,"aw",@nobits
	.sectionflags	@""
	.align	16
	.zero		1024


//--------------------- .nv.shared.reserved.0     --------------------------
	.section	.nv.shared.reserved.0,"aw",@nobits
	.weak		__nv_reservedSMEM_offset_0_alias
	.size		__nv_reservedSMEM_offset_0_alias, 0, 0
	.other		__nv_reservedSMEM_offset_0_alias,@"STO_CUDA_RESERVED_SHARED STV_DEFAULT"
__nv_reservedSMEM_offset_0_alias:
	.zero		0


//--------------------- .nv.global                --------------------------
	.section	.nv.global,"aw",@nobits
.nv.global:
	.type		_ZN40_INTERNAL_e08928f1_4_k_cu_51913b10_249474cute1_E,@object
	.size		_ZN40_INTERNAL_e08928f1_4_k_cu_51913b10_249474cute1_E,(_ZN40_INTERNAL_e08928f1_4_k_cu_51913b10_249474cuda3std3__45__cpo6cbeginE - _ZN40_INTERNAL_e08928f1_4_k_cu_51913b10_249474cute1_E)
_ZN40_INTERNAL_e08928f1_4_k_cu_51913b10_249474cute1_E:
	.zero		1
	.type		_ZN40_INTERNAL_e08928f1_4_k_cu_51913b10_249474cuda3std3__45__cpo6cbeginE,@object
	.size		_ZN40_INTERNAL_e08928f1_4_k_cu_51913b10_249474cuda3std3__45__cpo6cbeginE,(_ZN40_INTERNAL_e08928f1_4_k_cu_51913b10_249474cuda3std3__48in_placeE - _ZN40_INTERNAL_e08928f1_4_k_cu_51913b10_249474cuda3std3__45__cpo6cbeginE)
_ZN40_INTERNAL_e08928f1_4_k_cu_51913b10_249474cuda3std3__45__cpo6cbeginE:
	.zero		1
	.type		_ZN40_INTERNAL_e08928f1_4_k_cu_51913b10_249474cuda3std3__48in_placeE,@object
	.size		_ZN40_INTERNAL_e08928f1_4_k_cu_51913b10_249474cuda3std3__48in_placeE,(_ZN40_INTERNAL_e08928f1_4_k_cu_51913b10_249474cuda3std6ranges3__45__cpo9iter_moveE - _ZN40_INTERNAL_e08928f1_4_k_cu_51913b10_249474cuda3std3__48in_placeE)
_ZN40_INTERNAL_e08928f1_4_k_cu_51913b10_249474cuda3std3__48in_placeE:
	.zero		1
	.type		_ZN40_INTERNAL_e08928f1_4_k_cu_51913b10_249474cuda3std6ranges3__45__cpo9iter_moveE,@object
	.size		_ZN40_INTERNAL_e08928f1_4_k_cu_51913b10_249474cuda3std6ranges3__45__cpo9iter_moveE,(_ZN40_INTERNAL_e08928f1_4_k_cu_51913b10_249474cuda3std3__45__cpo5beginE - _ZN40_INTERNAL_e08928f1_4_k_cu_51913b10_249474cuda3std6ranges3__45__cpo9iter_moveE)
_ZN40_INTERNAL_e08928f1_4_k_cu_51913b10_249474cuda3std6ranges3__45__cpo9iter_moveE:
	.zero		1
	.type		_ZN40_INTERNAL_e08928f1_4_k_cu_51913b10_249474cuda3std3__45__cpo5beginE,@object
	.size		_ZN40_INTERNAL_e08928f1_4_k_cu_51913b10_249474cuda3std3__45__cpo5beginE,(_ZN40_INTERNAL_e08928f1_4_k_cu_51913b10_249474cuda3std3__442_GLOBAL__N__e08928f1_4_k_cu_51913b10_249476ignoreE - _ZN40_INTERNAL_e08928f1_4_k_cu_51913b10_249474cuda3std3__45__cpo5beginE)
_ZN40_INTERNAL_e08928f1_4_k_cu_51913b10_249474cuda3std3__45__cpo5beginE:
	.zero		1
	.type		_ZN40_INTERNAL_e08928f1_4_k_cu_51913b10_249474cuda3std3__442_GLOBAL__N__e08928f1_4_k_cu_51913b10_249476ignoreE,@object
	.size		_ZN40_INTERNAL_e08928f1_4_k_cu_51913b10_249474cuda3std3__442_GLOBAL__N__e08928f1_4_k_cu_51913b10_249476ignoreE,(_ZN40_INTERNAL_e08928f1_4_k_cu_51913b10_249474cute7productE - _ZN40_INTERNAL_e08928f1_4_k_cu_51913b10_249474cuda3std3__442_GLOBAL__N__e08928f1_4_k_cu_51913b10_249476ignoreE)
_ZN40_INTERNAL_e08928f1_4_k_cu_51913b10_249474cuda3std3__442_GLOBAL__N__e08928f1_4_k_cu_51913b10_249476ignoreE:
	.zero		1
	.type		_ZN40_INTERNAL_e08928f1_4_k_cu_51913b10_249474cute7productE,@object
	.size		_ZN40_INTERNAL_e08928f1_4_k_cu_51913b10_249474cute7productE,(_ZN40_INTERNAL_e08928f1_4_k_cu_51913b10_249474cuda3std3__45__cpo3endE - _ZN40_INTERNAL_e08928f1_4_k_cu_51913b10_249474cute7productE)
_ZN40_INTERNAL_e08928f1_4_k_cu_51913b10_249474cute7productE:
	.zero		1
	.type		_ZN40_INTERNAL_e08928f1_4_k_cu_51913b10_249474cuda3std3__45__cpo3endE,@object
	.size		_ZN40_INTERNAL_e08928f1_4_k_cu_51913b10_249474cuda3std3__45__cpo3endE,(_ZN40_INTERNAL_e08928f1_4_k_cu_51913b10_249474cuda3std3__419piecewise_constructE - _ZN40_INTERNAL_e08928f1_4_k_cu_51913b10_249474cuda3std3__45__cpo3endE)
_ZN40_INTERNAL_e08928f1_4_k_cu_51913b10_249474cuda3std3__45__cpo3endE:
	.zero		1
	.type		_ZN40_INTERNAL_e08928f1_4_k_cu_51913b10_249474cuda3std3__419piecewise_constructE,@object
	.size		_ZN40_INTERNAL_e08928f1_4_k_cu_51913b10_249474cuda3std3__419piecewise_constructE,(_ZN40_INTERNAL_e08928f1_4_k_cu_51913b10_249474cuda3std3__45__cpo4cendE - _ZN40_INTERNAL_e08928f1_4_k_cu_51913b10_249474cuda3std3__419piecewise_constructE)
_ZN40_INTERNAL_e08928f1_4_k_cu_51913b10_249474cuda3std3__419piecewise_constructE:
	.zero		1
	.type		_ZN40_INTERNAL_e08928f1_4_k_cu_51913b10_249474cuda3std3__45__cpo4cendE,@object
	.size		_ZN40_INTERNAL_e08928f1_4_k_cu_51913b10_249474cuda3std3__45__cpo4cendE,(_ZN40_INTERNAL_e08928f1_4_k_cu_51913b10_249474cuda3std6ranges3__45__cpo4swapE - _ZN40_INTERNAL_e08928f1_4_k_cu_51913b10_249474cuda3std3__45__cpo4cendE)
_ZN40_INTERNAL_e08928f1_4_k_cu_51913b10_249474cuda3std3__45__cpo4cendE:
	.zero		1
	.type		_ZN40_INTERNAL_e08928f1_4_k_cu_51913b10_249474cuda3std6ranges3__45__cpo4swapE,@object
	.size		_ZN40_INTERNAL_e08928f1_4_k_cu_51913b10_249474cuda3std6ranges3__45__cpo4swapE,(.L_8 - _ZN40_INTERNAL_e08928f1_4_k_cu_51913b10_249474cuda3std6ranges3__45__cpo4swapE)
_ZN40_INTERNAL_e08928f1_4_k_cu_51913b10_249474cuda3std6ranges3__45__cpo4swapE:
	.zero		1
.L_8:


//--------------------- .nv.constant0._ZN7cutlass13device_kernelINS_4gemm6kernel13GemmUniversalIN4cute5tupleIJiiiiEEENS1_10collective13CollectiveMmaINS1_34MainloopSm90TmaGmmaWarpSpecializedILi2ENS5_IJNS4_1CILi1EEESB_SB_EEENS1_35KernelTmaWarpSpecializedCooperativeEEENS5_IJNSA_ILi256EEENSA_ILi64EEENSA_ILi128EEEEEENS_6half_tENS5_IJlSB_lEEESJ_SK_NS4_8TiledMMAINS4_8MMA_AtomIJNS4_4SM904GMMA25MMA_64x64x16_F32F16F16_SSILNSO_5MajorE0ELSQ_0ELNSO_7ScaleInE1ELSR_1EEEEEENS4_6LayoutINS5_IJNSA_ILi2EEESB_SB_EEENS5_IJSB_NSA_ILi0EEESX_EEEEENS5_IJNS4_10UnderscoreES10_S10_EEEEENS4_13SM90_TMA_LOADENS4_14ComposedLayoutINS4_7SwizzleILi3ELi4ELi3EEENS4_18smem_ptr_flag_bitsILi16EEENSU_INS5_IJNSA_ILi8EEESG_EEENS5_IJSG_SB_EEEEEEEvNS4_8identityES13_S1D_vS1E_EENS_8epilogue10collective6detail29Sm90TmaWarpSpecializedAdapterINS1H_15DefaultEpilogueISJ_SK_SK_NS1G_6thread17LinearCombinationISJ_Li1EffLNS1L_9ScaleType4KindE0ELNS_15FloatRoundStyleE2ESJ_EENS1_15EpilogueDefaultEEEEEvvEEEEvNT_6ParamsE --------------------------
	.section	.nv.constant0._ZN7cutlass13device_kernelINS_4gemm6kernel13GemmUniversalIN4cute5tupleIJiiiiEEENS1_10collective13CollectiveMmaINS1_34MainloopSm90TmaGmmaWarpSpecializedILi2ENS5_IJNS4_1CILi1EEESB_SB_EEENS1_35KernelTmaWarpSpecializedCooperativeEEENS5_IJNSA_ILi256EEENSA_ILi64EEENSA_ILi128EEEEEENS_6half_tENS5_IJlSB_lEEESJ_SK_NS4_8TiledMMAINS4_8MMA_AtomIJNS4_4SM904GMMA25MMA_64x64x16_F32F16F16_SSILNSO_5MajorE0ELSQ_0ELNSO_7ScaleInE1ELSR_1EEEEEENS4_6LayoutINS5_IJNSA_ILi2EEESB_SB_EEENS5_IJSB_NSA_ILi0EEESX_EEEEENS5_IJNS4_10UnderscoreES10_S10_EEEEENS4_13SM90_TMA_LOADENS4_14ComposedLayoutINS4_7SwizzleILi3ELi4ELi3EEENS4_18smem_ptr_flag_bitsILi16EEENSU_INS5_IJNSA_ILi8EEESG_EEENS5_IJSG_SB_EEEEEEEvNS4_8identityES13_S1D_vS1E_EENS_8epilogue10collective6detail29Sm90TmaWarpSpecializedAdapterINS1H_15DefaultEpilogueISJ_SK_SK_NS1G_6thread17LinearCombinationISJ_Li1EffLNS1L_9ScaleType4KindE0ELNS_15FloatRoundStyleE2ESJ_EENS1_15EpilogueDefaultEEEEEvvEEEEvNT_6ParamsE,"a",@progbits
	.sectionflags	@""
	.align	4
.nv.constant0._ZN7cutlass13device_kernelINS_4gemm6kernel13GemmUniversalIN4cute5tupleIJiiiiEEENS1_10collective13CollectiveMmaINS1_34MainloopSm90TmaGmmaWarpSpecializedILi2ENS5_IJNS4_1CILi1EEESB_SB_EEENS1_35KernelTmaWarpSpecializedCooperativeEEENS5_IJNSA_ILi256EEENSA_ILi64EEENSA_ILi128EEEEEENS_6half_tENS5_IJlSB_lEEESJ_SK_NS4_8TiledMMAINS4_8MMA_AtomIJNS4_4SM904GMMA25MMA_64x64x16_F32F16F16_SSILNSO_5MajorE0ELSQ_0ELNSO_7ScaleInE1ELSR_1EEEEEENS4_6LayoutINS5_IJNSA_ILi2EEESB_SB_EEENS5_IJSB_NSA_ILi0EEESX_EEEEENS5_IJNS4_10UnderscoreES10_S10_EEEEENS4_13SM90_TMA_LOADENS4_14ComposedLayoutINS4_7SwizzleILi3ELi4ELi3EEENS4_18smem_ptr_flag_bitsILi16EEENSU_INS5_IJNSA_ILi8EEESG_EEENS5_IJSG_SB_EEEEEEEvNS4_8identityES13_S1D_vS1E_EENS_8epilogue10collective6detail29Sm90TmaWarpSpecializedAdapterINS1H_15DefaultEpilogueISJ_SK_SK_NS1G_6thread17LinearCombinationISJ_Li1EffLNS1L_9ScaleType4KindE0ELNS_15FloatRoundStyleE2ESJ_EENS1_15EpilogueDefaultEEEEEvvEEEEvNT_6ParamsE:
	.zero		1664


//--------------------- SYMBOLS --------------------------

	.type		.nv.reservedSmem.offset0,@object
	.size		.nv.reservedSmem.offset0,0x4
	.type		__assertfail,@function
